	.headerflags	@"EF_CUDA_TEXMODE_UNIFIED EF_CUDA_64BIT_ADDRESS EF_CUDA_SM86 EF_CUDA_VIRTUAL_SM(EF_CUDA_SM86)"
	.elftype	@"ET_EXEC"


//--------------------- .nv.info                  --------------------------
	.section	.nv.info,"",@"SHT_CUDA_INFO"
	.align	4


	//----- nvinfo : EIATTR_REGCOUNT
	.align		4
        /*0000*/ 	.byte	0x04, 0x2f
        /*0002*/ 	.short	(.L_1 - .L_0)
	.align		4
.L_0:
        /*0004*/ 	.word	index@(triton_mm)
        /*0008*/ 	.word	0x000000a8


	//----- nvinfo : EIATTR_MAX_STACK_SIZE
	.align		4
.L_1:
        /*000c*/ 	.byte	0x04, 0x23
        /*000e*/ 	.short	(.L_3 - .L_2)
	.align		4
.L_2:
        /*0010*/ 	.word	index@(triton_mm)
        /*0014*/ 	.word	0x00000000


	//----- nvinfo : EIATTR_MIN_STACK_SIZE
	.align		4
.L_3:
        /*0018*/ 	.byte	0x04, 0x12
        /*001a*/ 	.short	(.L_5 - .L_4)
	.align		4
.L_4:
        /*001c*/ 	.word	index@(triton_mm)
        /*0020*/ 	.word	0x00000000


	//----- nvinfo : EIATTR_FRAME_SIZE
	.align		4
.L_5:
        /*0024*/ 	.byte	0x04, 0x11
        /*0026*/ 	.short	(.L_7 - .L_6)
	.align		4
.L_6:
        /*0028*/ 	.word	index@(triton_mm)
        /*002c*/ 	.word	0x00000000
.L_7:


//--------------------- .nv.info.triton_mm        --------------------------
	.section	.nv.info.triton_mm,"",@"SHT_CUDA_INFO"
	.align	4


	//----- nvinfo : EIATTR_CUDA_API_VERSION
	.align		4
        /*0000*/ 	.byte	0x04, 0x37
        /*0002*/ 	.short	(.L_9 - .L_8)
.L_8:
        /*0004*/ 	.word	0x0000007b


	//----- nvinfo : EIATTR_SW2861232_WAR
	.align		4
.L_9:
        /*0008*/ 	.byte	0x01, 0x35
	.zero		2


	//----- nvinfo : EIATTR_PARAM_CBANK
	.align		4
        /*000c*/ 	.byte	0x04, 0x0a
        /*000e*/ 	.short	(.L_11 - .L_10)
	.align		4
.L_10:
        /*0010*/ 	.word	index@(.nv.constant0.triton_mm)
        /*0014*/ 	.short	0x0160
        /*0016*/ 	.short	0x001c


	//----- nvinfo : EIATTR_CBANK_PARAM_SIZE
	.align		4
.L_11:
        /*0018*/ 	.byte	0x03, 0x19
        /*001a*/ 	.short	0x001c


	//----- nvinfo : EIATTR_KPARAM_INFO
	.align		4
        /*001c*/ 	.byte	0x04, 0x17
        /*001e*/ 	.short	(.L_13 - .L_12)
.L_12:
        /*0020*/ 	.word	0x00000000
        /*0024*/ 	.short	0x0003
        /*0026*/ 	.short	0x0018
        /*0028*/ 	.byte	0x00, 0xf0, 0x11, 0x00


	//----- nvinfo : EIATTR_KPARAM_INFO
	.align		4
.L_13:
        /*002c*/ 	.byte	0x04, 0x17
        /*002e*/ 	.short	(.L_15 - .L_14)
.L_14:
        /*0030*/ 	.word	0x00000000
        /*0034*/ 	.short	0x0002
        /*0036*/ 	.short	0x0010
        /*0038*/ 	.byte	0x00, 0xf0, 0x21, 0x00


	//----- nvinfo : EIATTR_KPARAM_INFO
	.align		4
.L_15:
        /*003c*/ 	.byte	0x04, 0x17
        /*003e*/ 	.short	(.L_17 - .L_16)
.L_16:
        /*0040*/ 	.word	0x00000000
        /*0044*/ 	.short	0x0001
        /*0046*/ 	.short	0x0008
        /*0048*/ 	.byte	0x00, 0xf0, 0x21, 0x00


	//----- nvinfo : EIATTR_KPARAM_INFO
	.align		4
.L_17:
        /*004c*/ 	.byte	0x04, 0x17
        /*004e*/ 	.short	(.L_19 - .L_18)
.L_18:
        /*0050*/ 	.word	0x00000000
        /*0054*/ 	.short	0x0000
        /*0056*/ 	.short	0x0000
        /*0058*/ 	.byte	0x00, 0xf0, 0x21, 0x00


	//----- nvinfo : EIATTR_MAXREG_COUNT
	.align		4
.L_19:
        /*005c*/ 	.byte	0x03, 0x1b
        /*005e*/ 	.short	0x00ff


	//----- nvinfo : EIATTR_EXIT_INSTR_OFFSETS
	.align		4
        /*0060*/ 	.byte	0x04, 0x1c
        /*0062*/ 	.short	(.L_21 - .L_20)


	//   ....[0]....
.L_20:
        /*0064*/ 	.word	0x00000030


	//   ....[1]....
        /*0068*/ 	.word	0x0000aba0


	//   ....[2]....
        /*006c*/ 	.word	0x0000abf0


	//----- nvinfo : EIATTR_MAX_THREADS
	.align		4
.L_21:
        /*0070*/ 	.byte	0x04, 0x05
        /*0072*/ 	.short	(.L_23 - .L_22)
.L_22:
        /*0074*/ 	.word	0x00000080
        /*0078*/ 	.word	0x00000001
        /*007c*/ 	.word	0x00000001
.L_23:


//--------------------- .nv.rel.action            --------------------------
	.section	.nv.rel.action,"",@"SHT_CUDA_RELOCINFO"
	.align	8
	.sectionentsize	8
        /*0000*/ 	.byte	0x73, 0x00, 0x00, 0x00, 0x00, 0x00, 0x00, 0x00, 0x00, 0x00, 0x00, 0x11, 0x25, 0x00, 0x05, 0x36


//--------------------- .nv.constant0.triton_mm   --------------------------
	.section	.nv.constant0.triton_mm,"a",@progbits
	.align	4
.nv.constant0.triton_mm:
	.zero		380


//--------------------- .text.triton_mm           --------------------------
	.section	.text.triton_mm,"ax",@progbits
	.sectionflags	@"SHF_BARRIERS=1"
	.sectioninfo	@"SHI_REGISTERS=168"
	.align	128
        .global         triton_mm
        .type           triton_mm,@function
        .size           triton_mm,(.L_x_3 - triton_mm)
        .other          triton_mm,@"STO_CUDA_ENTRY STV_DEFAULT"
triton_mm:
.text.triton_mm:
[----:B------:R-:W-:-:S02]  /*0000*/  MOV R1, c[0x0][0x28] ;  /* 0x00000a0000017a02 */ /* 0x000fc40000000f00 */
[----:B------:R-:W-:-:S04]  /*0010*/  MOV R0, c[0x0][0x178] ;  /* 0x00005e0000007a02 */ /* 0x000fc80000000f00 */
[----:B------:R-:W-:-:S13]  /*0020*/  LOP3.LUT P0, RZ, R0, 0x1ffffff, RZ, 0xc0, !PT ;  /* 0x01ffffff00ff7812 */ /* 0x000fda000780c0ff */
[----:B------:R-:W-:Y:S05]  /*0030*/  @!P0 EXIT ;  /* 0x000000000000894d */ /* 0x000fea0003800000 */
[----:B------:R-:W1:Y:S01]  /*0040*/  S2R R9, SR_CTAID.X ;  /* 0x0000000000097919 */ /* 0x000e620000002500 */
[----:B------:R-:W-:Y:S01]  /*0050*/  IADD3 R0, R0, 0x7f, RZ ;  /* 0x0000007f00007810 */ /* 0x000fe20007ffe0ff */
[----:B------:R-:W-:Y:S01]  /*0060*/  ULDC.64 UR8, c[0x0][0x118] ;  /* 0x0000460000087ab9 */ /* 0x000fe20000000a00 */
[----:B------:R-:W-:Y:S01]  /*0070*/  IABS R17, c[0x0][0x178] ;  /* 0x00005e0000117a13 */ /* 0x000fe20000000000 */
[----:B------:R-:W2:Y:S01]  /*0080*/  S2R R20, SR_TID.X ;  /* 0x0000000000147919 */ /* 0x000ea20000002100 */
[----:B------:R-:W-:Y:S01]  /*0090*/  SHF.R.S32.HI R3, RZ, 0x1f, R0 ;  /* 0x0000001fff037819 */ /* 0x000fe20000011400 */
[----:B------:R-:W-:Y:S01]  /*00a0*/  CS2R R92, SRZ ;  /* 0x00000000005c7805 */ /* 0x000fe2000001ff00 */
[----:B------:R-:W-:Y:S01]  /*00b0*/  MOV R29, 0x4 ;  /* 0x00000004001d7802 */ /* 0x000fe20000000f00 */
[----:B------:R-:W-:Y:S01]  /*00c0*/  CS2R R94, SRZ ;  /* 0x00000000005e7805 */ /* 0x000fe2000001ff00 */
[----:B------:R-:W-:Y:S01]  /*00d0*/  LEA.HI R3, R3, R0, RZ, 0x7 ;  /* 0x0000000003037211 */ /* 0x000fe200078f38ff */
[----:B------:R-:W-:Y:S01]  /*00e0*/  CS2R R96, SRZ ;  /* 0x0000000000607805 */ /* 0x000fe2000001ff00 */
[----:B------:R-:W-:Y:S01]  /*00f0*/  MOV R119, 0x1 ;  /* 0x0000000100777802 */ /* 0x000fe20000000f00 */
[----:B------:R-:W-:Y:S01]  /*0100*/  CS2R R98, SRZ ;  /* 0x0000000000627805 */ /* 0x000fe2000001ff00 */
[----:B------:R-:W-:Y:S01]  /*0110*/  MOV R123, 0xffffffe0 ;  /* 0xffffffe0007b7802 */ /* 0x000fe20000000f00 */
[----:B------:R-:W-:Y:S01]  /*0120*/  CS2R R56, SRZ ;  /* 0x0000000000387805 */ /* 0x000fe2000001ff00 */
        /* <DEDUP_REMOVED lines=9> */
[----:B-1----:R-:W-:Y:S01]  /*01c0*/  SHF.R.S32.HI R2, RZ, 0x1f, R9 ;  /* 0x0000001fff027819 */ /* 0x002fe20000011409 */
[----:B------:R-:W-:Y:S01]  /*01d0*/  CS2R R80, SRZ ;  /* 0x0000000000507805 */ /* 0x000fe2000001ff00 */
[----:B------:R-:W-:Y:S01]  /*01e0*/  ISETP.GE.AND P1, PT, R9, RZ, PT ;  /* 0x000000ff0900720c */ /* 0x000fe20003f26270 */
[----:B------:R-:W-:Y:S01]  /*01f0*/  CS2R R82, SRZ ;  /* 0x0000000000527805 */ /* 0x000fe2000001ff00 */
[-C--:B------:R-:W-:Y:S01]  /*0200*/  LEA.HI R4, R2, R9.reuse, RZ, 0x4 ;  /* 0x0000000902047211 */ /* 0x080fe200078f20ff */
[----:B------:R-:W-:Y:S01]  /*0210*/  CS2R R68, SRZ ;  /* 0x0000000000447805 */ /* 0x000fe2000001ff00 */
[----:B--2---:R-:W-:Y:S01]  /*0220*/  SHF.L.U32 R121, R20, 0x2, RZ ;  /* 0x0000000214797819 */ /* 0x004fe200000006ff */
[----:B------:R-:W-:Y:S01]  /*0230*/  CS2R R70, SRZ ;  /* 0x0000000000467805 */ /* 0x000fe2000001ff00 */
[----:B------:R-:W-:Y:S01]  /*0240*/  SHF.R.S32.HI R2, RZ, 0x4, R4 ;  /* 0x00000004ff027819 */ /* 0x000fe20000011404 */
[----:B------:R-:W-:Y:S01]  /*0250*/  CS2R R72, SRZ ;  /* 0x0000000000487805 */ /* 0x000fe2000001ff00 */
[----:B------:R-:W-:Y:S01]  /*0260*/  LOP3.LUT R4, R4, 0xfffffff0, RZ, 0xc0, !PT ;  /* 0xfffffff004047812 */ /* 0x000fe200078ec0ff */
[----:B------:R-:W-:Y:S01]  /*0270*/  CS2R R74, SRZ ;  /* 0x00000000004a7805 */ /* 0x000fe2000001ff00 */
[----:B------:R-:W-:Y:S01]  /*0280*/  SHF.L.U32 R0, R2, 0x3, RZ ;  /* 0x0000000302007819 */ /* 0x000fe200000006ff */
[----:B------:R-:W-:Y:S01]  /*0290*/  CS2R R64, SRZ ;  /* 0x0000000000407805 */ /* 0x000fe2000001ff00 */
[----:B------:R-:W-:Y:S01]  /*02a0*/  IADD3 R4, -R4, R9, RZ ;  /* 0x0000000904047210 */ /* 0x000fe20007ffe1ff */
[----:B------:R-:W-:Y:S01]  /*02b0*/  CS2R R66, SRZ ;  /* 0x0000000000427805 */ /* 0x000fe2000001ff00 */
[----:B------:R-:W-:Y:S01]  /*02c0*/  LEA.HI.SX32 R3, R3, -R0, 0x19 ;  /* 0x8000000003037211 */ /* 0x000fe200078fcaff */
[----:B------:R-:W-:Y:S01]  /*02d0*/  CS2R R108, SRZ ;  /* 0x00000000006c7805 */ /* 0x000fe2000001ff00 */
[----:B------:R-:W-:Y:S01]  /*02e0*/  SHF.L.U32 R120, R20, 0x3, RZ ;  /* 0x0000000314787819 */ /* 0x000fe200000006ff */
[----:B------:R-:W-:Y:S01]  /*02f0*/  CS2R R110, SRZ ;  /* 0x00000000006e7805 */ /* 0x000fe2000001ff00 */
[----:B------:R-:W-:Y:S01]  /*0300*/  IMNMX R5, R3, 0x8, PT ;  /* 0x0000000803057817 */ /* 0x000fe20003800200 */
[----:B------:R-:W-:Y:S01]  /*0310*/  UMOV UR4, URZ ;  /* 0x0000003f00047c82 */ /* 0x000fe20008000000 */
[----:B------:R-:W-:Y:S01]  /*0320*/  LOP3.LUT R120, R120, 0xf80, RZ, 0xc0, !PT ;  /* 0x00000f8078787812 */ /* 0x000fe200078ec0ff */
[----:B------:R-:W-:Y:S01]  /*0330*/  UMOV UR6, URZ ;  /* 0x0000003f00067c82 */ /* 0x000fe20008000000 */
[----:B------:R-:W-:Y:S01]  /*0340*/  IABS R11, R5 ;  /* 0x00000005000b7213 */ /* 0x000fe20000000000 */
[----:B------:R-:W-:-:S02]  /*0350*/  UMOV UR7, URZ ;  /* 0x0000003f00077c82 */ /* 0x000fc40008000000 */
[----:B------:R-:W-:Y:S01]  /*0360*/  UMOV UR5, URZ ;  /* 0x0000003f00057c82 */ /* 0x000fe20008000000 */
[----:B------:R-:W1:Y:S08]  /*0370*/  I2F.RP R6, R11 ;  /* 0x0000000b00067306 */ /* 0x000e700000209400 */
[----:B-1----:R-:W1:Y:S02]  /*0380*/  MUFU.RCP R6, R6 ;  /* 0x0000000600067308 */ /* 0x002e640000001000 */
[----:B-1----:R-:W-:-:S02]  /*0390*/  IADD3 R2, R6, 0xffffffe, RZ ;  /* 0x0ffffffe06027810 */ /* 0x002fc40007ffe0ff */
[----:B------:R-:W-:-:S04]  /*03a0*/  IABS R6, R9 ;  /* 0x0000000900067213 */ /* 0x000fc80000000000 */
[----:B------:R1:W2:Y:S02]  /*03b0*/  F2I.FTZ.U32.TRUNC.NTZ R3, R2 ;  /* 0x0000000200037305 */ /* 0x0002a4000021f000 */
[----:B-1----:R-:W-:Y:S02]  /*03c0*/  MOV R2, RZ ;  /* 0x000000ff00027202 */ /* 0x002fe40000000f00 */
[----:B--2---:R-:W-:-:S05]  /*03d0*/  IADD3 R8, RZ, -R3, RZ ;  /* 0x80000003ff087210 */ /* 0x004fca0007ffe0ff */
[----:B------:R-:W-:Y:S01]  /*03e0*/  IMAD R7, R8, R11, RZ ;  /* 0x0000000b08077224 */ /* 0x000fe200078e02ff */
[----:B------:R-:W-:-:S03]  /*03f0*/  IABS R8, R5 ;  /* 0x0000000500087213 */ /* 0x000fc60000000000 */
[----:B------:R-:W-:Y:S01]  /*0400*/  IMAD.HI.U32 R3, R3, R7, R2 ;  /* 0x0000000703037227 */ /* 0x000fe200078e0002 */
[----:B------:R-:W-:Y:S01]  /*0410*/  IADD3 R13, RZ, -R8, RZ ;  /* 0x80000008ff0d7210 */ /* 0x000fe20007ffe0ff */
[----:B------:R-:W1:Y:S01]  /*0420*/  I2F.RP R7, R17 ;  /* 0x0000001100077306 */ /* 0x000e620000209400 */
[----:B------:R-:W-:Y:S02]  /*0430*/  IABS R8, R4 ;  /* 0x0000000400087213 */ /* 0x000fe40000000000 */
[----:B------:R-:W-:Y:S01]  /*0440*/  LOP3.LUT R4, R4, R5, RZ, 0x3c, !PT ;  /* 0x0000000504047212 */ /* 0x000fe200078e3cff */
[----:B------:R-:W-:-:S03]  /*0450*/  IMAD.HI.U32 R2, R3, R6, RZ ;  /* 0x0000000603027227 */ /* 0x000fc600078e00ff */
[----:B------:R-:W-:Y:S01]  /*0460*/  ISETP.GE.AND P3, PT, R4, RZ, PT ;  /* 0x000000ff0400720c */ /* 0x000fe20003f66270 */
[----:B------:R-:W-:Y:S02]  /*0470*/  IMAD R2, R2, R13, R6 ;  /* 0x0000000d02027224 */ /* 0x000fe400078e0206 */
[----:B------:R-:W-:-:S03]  /*0480*/  IMAD.HI.U32 R6, R3, R8, RZ ;  /* 0x0000000803067227 */ /* 0x000fc600078e00ff */
[C---:B------:R-:W-:Y:S01]  /*0490*/  ISETP.GT.U32.AND P0, PT, R11.reuse, R2, PT ;  /* 0x000000020b00720c */ /* 0x040fe20003f04070 */
[----:B------:R-:W-:Y:S01]  /*04a0*/  IMAD R8, R6, R13, R8 ;  /* 0x0000000d06087224 */ /* 0x000fe200078e0208 */
[----:B-1----:R-:W1:Y:S04]  /*04b0*/  MUFU.RCP R7, R7 ;  /* 0x0000000700077308 */ /* 0x002e680000001000 */
[----:B------:R-:W-:-:S07]  /*04c0*/  ISETP.GT.U32.AND P2, PT, R11, R8, PT ;  /* 0x000000080b00720c */ /* 0x000fce0003f44070 */
[----:B------:R-:W-:-:S04]  /*04d0*/  @!P0 IADD3 R2, R2, -R11, RZ ;  /* 0x8000000b02028210 */ /* 0x000fc80007ffe0ff */
[----:B------:R-:W-:Y:S02]  /*04e0*/  ISETP.GT.U32.AND P0, PT, R11, R2, PT ;  /* 0x000000020b00720c */ /* 0x000fe40003f04070 */
[----:B-1----:R-:W-:Y:S02]  /*04f0*/  IADD3 R3, R7, 0xffffffe, RZ ;  /* 0x0ffffffe07037810 */ /* 0x002fe40007ffe0ff */
[----:B------:R-:W-:Y:S02]  /*0500*/  LOP3.LUT R7, RZ, R5, RZ, 0x33, !PT ;  /* 0x00000005ff077212 */ /* 0x000fe400078e33ff */
[----:B------:R-:W-:Y:S02]  /*0510*/  @!P2 IADD3 R8, R8, -R11, RZ ;  /* 0x8000000b0808a210 */ /* 0x000fe40007ffe0ff */
[----:B------:R-:W1:Y:S01]  /*0520*/  F2I.FTZ.U32.TRUNC.NTZ R3, R3 ;  /* 0x0000000300037305 */ /* 0x000e62000021f000 */
[----:B------:R-:W-:-:S04]  /*0530*/  @!P2 IADD3 R6, R6, 0x1, RZ ;  /* 0x000000010606a810 */ /* 0x000fc80007ffe0ff */
[-C--:B------:R-:W-:Y:S02]  /*0540*/  @!P0 IADD3 R2, R2, -R11.reuse, RZ ;  /* 0x8000000b02028210 */ /* 0x080fe40007ffe0ff */
[----:B------:R-:W-:Y:S02]  /*0550*/  ISETP.NE.AND P0, PT, R5, RZ, PT ;  /* 0x000000ff0500720c */ /* 0x000fe40003f05270 */
[----:B------:R-:W-:Y:S02]  /*0560*/  @!P1 IADD3 R2, -R2, RZ, RZ ;  /* 0x000000ff02029210 */ /* 0x000fe40007ffe1ff */
[----:B------:R-:W-:Y:S02]  /*0570*/  ISETP.GE.U32.AND P1, PT, R8, R11, PT ;  /* 0x0000000b0800720c */ /* 0x000fe40003f26070 */
[----:B------:R-:W-:Y:S02]  /*0580*/  SEL R5, R7, R2, !P0 ;  /* 0x0000000207057207 */ /* 0x000fe40004000000 */
[----:B------:R-:W-:-:S02]  /*0590*/  SHF.R.U32.HI R2, RZ, 0x3, R20 ;  /* 0x00000003ff027819 */ /* 0x000fc40000011614 */
[----:B-1----:R-:W-:Y:S02]  /*05a0*/  IADD3 R9, RZ, -R3, RZ ;  /* 0x80000003ff097210 */ /* 0x002fe40007ffe0ff */
[----:B------:R-:W-:Y:S02]  /*05b0*/  IADD3 R118, R0, R5, RZ ;  /* 0x0000000500767210 */ /* 0x000fe40007ffe0ff */
[----:B------:R-:W-:Y:S02]  /*05c0*/  MOV R0, R9 ;  /* 0x0000000900007202 */ /* 0x000fe40000000f00 */
[----:B------:R-:W-:Y:S02]  /*05d0*/  SGXT.U32 R5, R2, 0x4 ;  /* 0x000000040205781a */ /* 0x000fe40000000000 */
[----:B------:R-:W-:Y:S01]  /*05e0*/  SHF.L.U32 R118, R118, 0x7, RZ ;  /* 0x0000000776767819 */ /* 0x000fe200000006ff */
[----:B------:R-:W-:Y:S01]  /*05f0*/  IMAD R9, R0, R17, RZ ;  /* 0x0000001100097224 */ /* 0x000fe200078e02ff */
[----:B------:R-:W-:-:S02]  /*0600*/  MOV R2, RZ ;  /* 0x000000ff00027202 */ /* 0x000fc40000000f00 */
[C---:B------:R-:W-:Y:S02]  /*0610*/  LOP3.LUT R16, R118.reuse, R5, RZ, 0xfc, !PT ;  /* 0x0000000576107212 */ /* 0x040fe400078efcff */
[C---:B------:R-:W-:Y:S01]  /*0620*/  LOP3.LUT R18, R118.reuse, 0x10, R5, 0xfe, !PT ;  /* 0x0000001076127812 */ /* 0x040fe200078efe05 */
[----:B------:R-:W-:Y:S01]  /*0630*/  IMAD.HI.U32 R2, R3, R9, R2 ;  /* 0x0000000903027227 */ /* 0x000fe200078e0002 */
[----:B------:R-:W-:Y:S02]  /*0640*/  IABS R4, R16 ;  /* 0x0000001000047213 */ /* 0x000fe40000000000 */
[----:B------:R-:W-:Y:S02]  /*0650*/  IABS R8, R18 ;  /* 0x0000001200087213 */ /* 0x000fe40000000000 */
[----:B------:R-:W-:Y:S01]  /*0660*/  LOP3.LUT R19, R118, 0x20, R5, 0xfe, !PT ;  /* 0x0000002076137812 */ /* 0x000fe200078efe05 */
[----:B------:R-:W-:Y:S01]  /*0670*/  IMAD.HI.U32 R0, R2, R4, RZ ;  /* 0x0000000402007227 */ /* 0x000fe200078e00ff */
[----:B------:R-:W-:-:S02]  /*0680*/  @P1 IADD3 R6, R6, 0x1, RZ ;  /* 0x0000000106061810 */ /* 0x000fc40007ffe0ff */
[--C-:B------:R-:W-:Y:S01]  /*0690*/  LOP3.LUT R21, R118, 0x30, R5.reuse, 0xfe, !PT ;  /* 0x0000003076157812 */ /* 0x100fe200078efe05 */
[----:B------:R-:W-:Y:S01]  /*06a0*/  IMAD.HI.U32 R3, R2, R8, RZ ;  /* 0x0000000802037227 */ /* 0x000fe200078e00ff */
[----:B------:R-:W-:Y:S02]  /*06b0*/  IADD3 R0, -R0, RZ, RZ ;  /* 0x000000ff00007210 */ /* 0x000fe40007ffe1ff */
[----:B------:R-:W-:Y:S02]  /*06c0*/  LOP3.LUT R22, R118, 0x40, R5, 0xfe, !PT ;  /* 0x0000004076167812 */ /* 0x000fe400078efe05 */
[----:B------:R-:W-:Y:S01]  /*06d0*/  IADD3 R3, -R3, RZ, RZ ;  /* 0x000000ff03037210 */ /* 0x000fe20007ffe1ff */
[C---:B------:R-:W-:Y:S01]  /*06e0*/  IMAD R0, R17.reuse, R0, R4 ;  /* 0x0000000011007224 */ /* 0x040fe200078e0204 */
[----:B------:R-:W-:Y:S02]  /*06f0*/  @!P3 IADD3 R6, -R6, RZ, RZ ;  /* 0x000000ff0606b210 */ /* 0x000fe40007ffe1ff */
[----:B------:R-:W-:Y:S01]  /*0700*/  IABS R10, R21 ;  /* 0x00000015000a7213 */ /* 0x000fe20000000000 */
[----:B------:R-:W-:Y:S01]  /*0710*/  IMAD R4, R17, R3, R8 ;  /* 0x0000000311047224 */ /* 0x000fe200078e0208 */
[----:B------:R-:W-:-:S02]  /*0720*/  IABS R8, R19 ;  /* 0x0000001300087213 */ /* 0x000fc40000000000 */
[----:B------:R-:W-:Y:S02]  /*0730*/  ISETP.GT.U32.AND P1, PT, R17, R0, PT ;  /* 0x000000001100720c */ /* 0x000fe40003f24070 */
[----:B------:R-:W-:Y:S01]  /*0740*/  IABS R12, R22 ;  /* 0x00000016000c7213 */ /* 0x000fe20000000000 */
[C---:B------:R-:W-:Y:S01]  /*0750*/  IMAD.HI.U32 R3, R2.reuse, R8, RZ ;  /* 0x0000000802037227 */ /* 0x040fe200078e00ff */
[----:B------:R-:W-:Y:S02]  /*0760*/  SEL R117, R7, R6, !P0 ;  /* 0x0000000607757207 */ /* 0x000fe40004000000 */
[----:B------:R-:W-:Y:S01]  /*0770*/  ISETP.GT.U32.AND P6, PT, R17, R4, PT ;  /* 0x000000041100720c */ /* 0x000fe20003fc4070 */
[----:B------:R-:W-:Y:S01]  /*0780*/  IMAD.HI.U32 R6, R2, R10, RZ ;  /* 0x0000000a02067227 */ /* 0x000fe200078e00ff */
[--C-:B------:R-:W-:Y:S02]  /*0790*/  LOP3.LUT R23, R118, 0x50, R5.reuse, 0xfe, !PT ;  /* 0x0000005076177812 */ /* 0x100fe400078efe05 */
[----:B------:R-:W-:Y:S01]  /*07a0*/  IADD3 R9, -R3, RZ, RZ ;  /* 0x000000ff03097210 */ /* 0x000fe20007ffe1ff */
[----:B------:R-:W-:Y:S01]  /*07b0*/  IMAD.HI.U32 R7, R2, R12, RZ ;  /* 0x0000000c02077227 */ /* 0x000fe200078e00ff */
[----:B------:R-:W-:-:S02]  /*07c0*/  LOP3.LUT R24, R118, 0x60, R5, 0xfe, !PT ;  /* 0x0000006076187812 */ /* 0x000fc400078efe05 */
[----:B------:R-:W-:Y:S02]  /*07d0*/  IABS R14, R23 ;  /* 0x00000017000e7213 */ /* 0x000fe40000000000 */
[----:B------:R-:W-:Y:S01]  /*07e0*/  IADD3 R11, -R6, RZ, RZ ;  /* 0x000000ff060b7210 */ /* 0x000fe20007ffe1ff */
[----:B------:R-:W-:Y:S01]  /*07f0*/  IMAD R6, R17, R9, R8 ;  /* 0x0000000911067224 */ /* 0x000fe200078e0208 */
[----:B------:R-:W-:Y:S01]  /*0800*/  IADD3 R13, -R7, RZ, RZ ;  /* 0x000000ff070d7210 */ /* 0x000fe20007ffe1ff */
[----:B------:R-:W-:Y:S01]  /*0810*/  IMAD.HI.U32 R3, R2, R14, RZ ;  /* 0x0000000e02037227 */ /* 0x000fe200078e00ff */
[----:B------:R-:W-:Y:S02]  /*0820*/  IABS R15, R24 ;  /* 0x00000018000f7213 */ /* 0x000fe40000000000 */
[----:B------:R-:W-:Y:S01]  /*0830*/  @!P1 IADD3 R0, R0, -R17, RZ ;  /* 0x8000001100009210 */ /* 0x000fe20007ffe0ff */
[C---:B------:R-:W-:Y:S01]  /*0840*/  IMAD R8, R17.reuse, R13, R12 ;  /* 0x0000000d11087224 */ /* 0x040fe200078e020c */
[----:B------:R-:W-:Y:S01]  /*0850*/  ISETP.GT.U32.AND P0, PT, R17, R6, PT ;  /* 0x000000061100720c */ /* 0x000fe20003f04070 */
[----:B------:R-:W-:Y:S01]  /*0860*/  IMAD.HI.U32 R9, R2, R15, RZ ;  /* 0x0000000f02097227 */ /* 0x000fe200078e00ff */
[----:B------:R-:W-:-:S02]  /*0870*/  @!P6 IADD3 R4, R4, -R17, RZ ;  /* 0x800000110404e210 */ /* 0x000fc40007ffe0ff */
[----:B------:R-:W-:Y:S01]  /*0880*/  LOP3.LUT R13, R118, 0x70, R5, 0xfe, !PT ;  /* 0x00000070760d7812 */ /* 0x000fe200078efe05 */
[C---:B------:R-:W-:Y:S01]  /*0890*/  IMAD R7, R17.reuse, R11, R10 ;  /* 0x0000000b11077224 */ /* 0x040fe200078e020a */
[----:B------:R-:W-:Y:S02]  /*08a0*/  ISETP.GT.U32.AND P6, PT, R17, R0, PT ;  /* 0x000000001100720c */ /* 0x000fe40003fc4070 */
[----:B------:R-:W-:Y:S02]  /*08b0*/  IADD3 R3, -R3, RZ, RZ ;  /* 0x000000ff03037210 */ /* 0x000fe40007ffe1ff */
[----:B------:R-:W-:Y:S02]  /*08c0*/  SHF.R.U32.HI R11, RZ, 0x4, R20 ;  /* 0x00000004ff0b7819 */ /* 0x000fe40000011614 */
[----:B------:R-:W-:Y:S02]  /*08d0*/  IABS R12, R13 ;  /* 0x0000000d000c7213 */ /* 0x000fe40000000000 */
[----:B------:R-:W-:Y:S01]  /*08e0*/  IADD3 R10, -R9, RZ, RZ ;  /* 0x000000ff090a7210 */ /* 0x000fe20007ffe1ff */
[----:B------:R-:W-:Y:S01]  /*08f0*/  IMAD R9, R17, R3, R14 ;  /* 0x0000000311097224 */ /* 0x000fe200078e020e */
[----:B------:R-:W-:-:S02]  /*0900*/  SGXT.U32 R3, R11, 0x3 ;  /* 0x000000030b03781a */ /* 0x000fc40000000000 */
[----:B------:R-:W-:Y:S01]  /*0910*/  MOV R11, R12 ;  /* 0x0000000c000b7202 */ /* 0x000fe20000000f00 */
[C---:B------:R-:W-:Y:S01]  /*0920*/  IMAD R10, R17.reuse, R10, R15 ;  /* 0x0000000a110a7224 */ /* 0x040fe200078e020f */
[-C--:B------:R-:W-:Y:S02]  /*0930*/  @!P0 IADD3 R6, R6, -R17.reuse, RZ ;  /* 0x8000001106068210 */ /* 0x080fe40007ffe0ff */
[----:B------:R-:W-:Y:S01]  /*0940*/  @!P6 IADD3 R0, R0, -R17, RZ ;  /* 0x800000110000e210 */ /* 0x000fe20007ffe0ff */
[----:B------:R-:W-:Y:S01]  /*0950*/  IMAD.HI.U32 R2, R2, R11, RZ ;  /* 0x0000000b02027227 */ /* 0x000fe200078e00ff */
[C---:B------:R-:W-:Y:S02]  /*0960*/  ISETP.GT.U32.AND P6, PT, R17.reuse, R6, PT ;  /* 0x000000061100720c */ /* 0x040fe40003fc4070 */
[C---:B------:R-:W-:Y:S02]  /*0970*/  ISETP.GT.U32.AND P2, PT, R17.reuse, R8, PT ;  /* 0x000000081100720c */ /* 0x040fe40003f44070 */
[----:B------:R-:W-:-:S02]  /*0980*/  ISETP.GT.U32.AND P4, PT, R17, R7, PT ;  /* 0x000000071100720c */ /* 0x000fc40003f84070 */
[C---:B------:R-:W-:Y:S02]  /*0990*/  ISETP.GT.U32.AND P3, PT, R17.reuse, R9, PT ;  /* 0x000000091100720c */ /* 0x040fe40003f64070 */
[----:B------:R-:W-:Y:S02]  /*09a0*/  IADD3 R2, -R2, RZ, RZ ;  /* 0x000000ff02027210 */ /* 0x000fe40007ffe1ff */
[C---:B------:R-:W-:Y:S02]  /*09b0*/  ISETP.GT.U32.AND P5, PT, R17.reuse, R10, PT ;  /* 0x0000000a1100720c */ /* 0x040fe40003fa4070 */
[C---:B------:R-:W-:Y:S01]  /*09c0*/  ISETP.GT.U32.AND P1, PT, R17.reuse, R4, PT ;  /* 0x000000041100720c */ /* 0x040fe20003f24070 */
[----:B------:R-:W-:Y:S01]  /*09d0*/  IMAD R2, R17, R2, R11 ;  /* 0x0000000211027224 */ /* 0x000fe200078e020b */
[-C--:B------:R-:W-:Y:S02]  /*09e0*/  @!P6 IADD3 R6, R6, -R17.reuse, RZ ;  /* 0x800000110606e210 */ /* 0x080fe40007ffe0ff */
[----:B------:R-:W-:-:S02]  /*09f0*/  @!P2 IADD3 R8, R8, -R17, RZ ;  /* 0x800000110808a210 */ /* 0x000fc40007ffe0ff */
[----:B------:R-:W-:Y:S02]  /*0a00*/  ISETP.GT.U32.AND P6, PT, R17, R2, PT ;  /* 0x000000021100720c */ /* 0x000fe40003fc4070 */
[-C--:B------:R-:W-:Y:S02]  /*0a10*/  @!P4 IADD3 R7, R7, -R17.reuse, RZ ;  /* 0x800000110707c210 */ /* 0x080fe40007ffe0ff */
[-C--:B------:R-:W-:Y:S02]  /*0a20*/  @!P3 IADD3 R9, R9, -R17.reuse, RZ ;  /* 0x800000110909b210 */ /* 0x080fe40007ffe0ff */
[----:B------:R-:W-:Y:S02]  /*0a30*/  @!P5 IADD3 R10, R10, -R17, RZ ;  /* 0x800000110a0ad210 */ /* 0x000fe40007ffe0ff */
[C---:B------:R-:W-:Y:S02]  /*0a40*/  ISETP.GT.U32.AND P3, PT, R17.reuse, R8, PT ;  /* 0x000000081100720c */ /* 0x040fe40003f64070 */
[----:B------:R-:W-:-:S02]  /*0a50*/  ISETP.GT.U32.AND P5, PT, R17, R7, PT ;  /* 0x000000071100720c */ /* 0x000fc40003fa4070 */
[C---:B------:R-:W-:Y:S02]  /*0a60*/  ISETP.GT.U32.AND P2, PT, R17.reuse, R9, PT ;  /* 0x000000091100720c */ /* 0x040fe40003f44070 */
[----:B------:R-:W-:Y:S02]  /*0a70*/  @!P1 IADD3 R4, R4, -R17, RZ ;  /* 0x8000001104049210 */ /* 0x000fe40007ffe0ff */
[----:B------:R-:W-:Y:S02]  /*0a80*/  ISETP.GE.AND P0, PT, R16, RZ, PT ;  /* 0x000000ff1000720c */ /* 0x000fe40003f06270 */
[----:B------:R-:W-:Y:S02]  /*0a90*/  ISETP.GT.U32.AND P1, PT, R17, R10, PT ;  /* 0x0000000a1100720c */ /* 0x000fe40003f24070 */
[----:B------:R-:W-:Y:S02]  /*0aa0*/  ISETP.GE.AND P4, PT, R18, RZ, PT ;  /* 0x000000ff1200720c */ /* 0x000fe40003f86270 */
[----:B------:R-:W-:-:S02]  /*0ab0*/  LOP3.LUT R118, R118, R3, RZ, 0xfc, !PT ;  /* 0x0000000376767212 */ /* 0x000fc400078efcff */
[----:B------:R-:W-:Y:S02]  /*0ac0*/  SHF.R.S32.HI R3, RZ, 0x19, R117 ;  /* 0x00000019ff037819 */ /* 0x000fe40000011475 */
[-C--:B------:R-:W-:Y:S02]  /*0ad0*/  @!P6 IADD3 R2, R2, -R17.reuse, RZ ;  /* 0x800000110202e210 */ /* 0x080fe40007ffe0ff */
[----:B------:R-:W-:Y:S02]  /*0ae0*/  SHF.L.U32 R117, R117, 0x6, RZ ;  /* 0x0000000675757819 */ /* 0x000fe400000006ff */
[----:B------:R-:W-:Y:S02]  /*0af0*/  @!P3 IADD3 R8, R8, -R17, RZ ;  /* 0x800000110808b210 */ /* 0x000fe40007ffe0ff */
[----:B------:R-:W-:Y:S02]  /*0b00*/  ISETP.GT.U32.AND P6, PT, R17, R2, PT ;  /* 0x000000021100720c */ /* 0x000fe40003fc4070 */
[----:B------:R-:W-:-:S02]  /*0b10*/  ISETP.GE.AND P3, PT, R23, RZ, PT ;  /* 0x000000ff1700720c */ /* 0x000fc40003f66270 */
[----:B------:R-:W-:Y:S02]  /*0b20*/  SGXT R3, R3, 0x1 ;  /* 0x000000010303781a */ /* 0x000fe40000000200 */
[----:B------:R-:W-:Y:S02]  /*0b30*/  LOP3.LUT R18, R117, 0x10, R5, 0xfe, !PT ;  /* 0x0000001075127812 */ /* 0x000fe400078efe05 */
[-C--:B------:R-:W-:Y:S02]  /*0b40*/  @!P5 IADD3 R7, R7, -R17.reuse, RZ ;  /* 0x800000110707d210 */ /* 0x080fe40007ffe0ff */
[----:B------:R-:W-:Y:S02]  /*0b50*/  @!P2 IADD3 R9, R9, -R17, RZ ;  /* 0x800000110909a210 */ /* 0x000fe40007ffe0ff */
[----:B------:R-:W-:Y:S02]  /*0b60*/  ISETP.GE.AND P5, PT, R22, RZ, PT ;  /* 0x000000ff1600720c */ /* 0x000fe40003fa6270 */
[----:B------:R-:W-:-:S02]  /*0b70*/  ISETP.GE.AND P2, PT, R24, RZ, PT ;  /* 0x000000ff1800720c */ /* 0x000fc40003f46270 */
[----:B------:R-:W-:Y:S02]  /*0b80*/  @!P0 IADD3 R0, -R0, RZ, RZ ;  /* 0x000000ff00008210 */ /* 0x000fe40007ffe1ff */
[----:B------:R-:W-:Y:S02]  /*0b90*/  @!P1 IADD3 R10, R10, -R17, RZ ;  /* 0x800000110a0a9210 */ /* 0x000fe40007ffe0ff */
[C---:B------:R-:W-:Y:S02]  /*0ba0*/  LOP3.LUT R16, R117.reuse, R5, RZ, 0xfc, !PT ;  /* 0x0000000575107212 */ /* 0x040fe400078efcff */
[C-C-:B------:R-:W-:Y:S02]  /*0bb0*/  LOP3.LUT R22, R117.reuse, 0x20, R5.reuse, 0xfe, !PT ;  /* 0x0000002075167812 */ /* 0x140fe400078efe05 */
[----:B------:R-:W-:Y:S02]  /*0bc0*/  LOP3.LUT R24, R117, 0x30, R5, 0xfe, !PT ;  /* 0x0000003075187812 */ /* 0x000fe400078efe05 */
[----:B------:R-:W-:-:S02]  /*0bd0*/  ISETP.GE.AND P0, PT, R19, RZ, PT ;  /* 0x000000ff1300720c */ /* 0x000fc40003f06270 */
[----:B------:R-:W-:Y:S02]  /*0be0*/  @!P4 IADD3 R4, -R4, RZ, RZ ;  /* 0x000000ff0404c210 */ /* 0x000fe40007ffe1ff */
[----:B------:R-:W-:Y:S02]  /*0bf0*/  ISETP.GE.AND P1, PT, R13, RZ, PT ;  /* 0x000000ff0d00720c */ /* 0x000fe40003f26270 */
[----:B------:R-:W-:Y:S02]  /*0c00*/  LEA.HI R12, R3, R18, RZ, 0x7 ;  /* 0x00000012030c7211 */ /* 0x000fe400078f38ff */
[----:B------:R-:W-:Y:S02]  /*0c10*/  ISETP.GE.AND P4, PT, R21, RZ, PT ;  /* 0x000000ff1500720c */ /* 0x000fe40003f86270 */
[C---:B------:R-:W-:Y:S02]  /*0c20*/  LEA.HI R11, R3.reuse, R16, RZ, 0x7 ;  /* 0x00000010030b7211 */ /* 0x040fe400078f38ff */
[----:B------:R-:W-:-:S02]  /*0c30*/  LEA.HI R13, R3, R22, RZ, 0x7 ;  /* 0x00000016030d7211 */ /* 0x000fc400078f38ff */
[----:B------:R-:W-:Y:S02]  /*0c40*/  LEA.HI R14, R3, R24, RZ, 0x7 ;  /* 0x00000018030e7211 */ /* 0x000fe400078f38ff */
[----:B------:R-:W-:Y:S02]  /*0c50*/  LOP3.LUT R3, R12, 0xffff80, RZ, 0xc0, !PT ;  /* 0x00ffff800c037812 */ /* 0x000fe400078ec0ff */
[----:B------:R-:W-:Y:S02]  /*0c60*/  LOP3.LUT R15, R14, 0xffff80, RZ, 0xc0, !PT ;  /* 0x00ffff800e0f7812 */ /* 0x000fe400078ec0ff */
[----:B------:R-:W-:Y:S02]  /*0c70*/  IADD3 R14, R18, -R3, RZ ;  /* 0x80000003120e7210 */ /* 0x000fe40007ffe0ff */
[----:B------:R-:W-:Y:S02]  /*0c80*/  @!P6 IADD3 R2, R2, -R17, RZ ;  /* 0x800000110202e210 */ /* 0x000fe40007ffe0ff */
[----:B------:R-:W-:-:S02]  /*0c90*/  LOP3.LUT R11, R11, 0xffff80, RZ, 0xc0, !PT ;  /* 0x00ffff800b0b7812 */ /* 0x000fc400078ec0ff */
[----:B------:R-:W-:Y:S02]  /*0ca0*/  ISETP.NE.AND P6, PT, RZ, c[0x0][0x178], PT ;  /* 0x00005e00ff007a0c */ /* 0x000fe40003fc5270 */
[----:B------:R-:W-:Y:S02]  /*0cb0*/  LOP3.LUT R3, RZ, c[0x0][0x178], RZ, 0x33, !PT ;  /* 0x00005e00ff037a12 */ /* 0x000fe400078e33ff */
[----:B------:R-:W-:Y:S02]  /*0cc0*/  @!P3 IADD3 R9, -R9, RZ, RZ ;  /* 0x000000ff0909b210 */ /* 0x000fe40007ffe1ff */
[----:B------:R-:W-:Y:S02]  /*0cd0*/  LOP3.LUT R13, R13, 0xffff80, RZ, 0xc0, !PT ;  /* 0x00ffff800d0d7812 */ /* 0x000fe400078ec0ff */
[----:B------:R-:W-:Y:S02]  /*0ce0*/  @!P2 IADD3 R10, -R10, RZ, RZ ;  /* 0x000000ff0a0aa210 */ /* 0x000fe40007ffe1ff */
[----:B------:R-:W-:-:S02]  /*0cf0*/  IADD3 R12, R16, -R11, RZ ;  /* 0x8000000b100c7210 */ /* 0x000fc40007ffe0ff */
[----:B------:R-:W-:Y:S02]  /*0d00*/  @!P0 IADD3 R6, -R6, RZ, RZ ;  /* 0x000000ff06068210 */ /* 0x000fe40007ffe1ff */
[----:B------:R-:W-:Y:S02]  /*0d10*/  @!P1 IADD3 R2, -R2, RZ, RZ ;  /* 0x000000ff02029210 */ /* 0x000fe40007ffe1ff */
[----:B------:R-:W-:Y:S02]  /*0d20*/  SEL R40, R3, R9, !P6 ;  /* 0x0000000903287207 */ /* 0x000fe40007000000 */
[----:B------:R-:W-:Y:S02]  /*0d30*/  IADD3 R16, R22, -R13, RZ ;  /* 0x8000000d16107210 */ /* 0x000fe40007ffe0ff */
[----:B------:R-:W-:Y:S02]  /*0d40*/  @!P4 IADD3 R7, -R7, RZ, RZ ;  /* 0x000000ff0707c210 */ /* 0x000fe40007ffe1ff */
[----:B------:R-:W-:-:S02]  /*0d50*/  @!P5 IADD3 R8, -R8, RZ, RZ ;  /* 0x000000ff0808d210 */ /* 0x000fc40007ffe1ff */
[----:B------:R-:W-:Y:S02]  /*0d60*/  LOP3.LUT R9, R121, 0x1c, RZ, 0xc0, !PT ;  /* 0x0000001c79097812 */ /* 0x000fe400078ec0ff */
[----:B------:R-:W-:Y:S02]  /*0d70*/  IADD3 R18, R24, -R15, RZ ;  /* 0x8000000f18127210 */ /* 0x000fe40007ffe0ff */
[C---:B------:R-:W-:Y:S02]  /*0d80*/  SEL R22, R3.reuse, R0, !P6 ;  /* 0x0000000003167207 */ /* 0x040fe40007000000 */
[C---:B------:R-:W-:Y:S02]  /*0d90*/  SEL R24, R3.reuse, R4, !P6 ;  /* 0x0000000403187207 */ /* 0x040fe40007000000 */
[C---:B------:R-:W-:Y:S02]  /*0da0*/  SEL R42, R3.reuse, R10, !P6 ;  /* 0x0000000a032a7207 */ /* 0x040fe40007000000 */
[----:B------:R-:W-:-:S02]  /*0db0*/  SEL R26, R3, R6, !P6 ;  /* 0x00000006031a7207 */ /* 0x000fc40007000000 */
[----:B------:R-:W-:Y:S02]  /*0dc0*/  SEL R10, R3, R2, !P6 ;  /* 0x00000002030a7207 */ /* 0x000fe40007000000 */
[----:B------:R-:W-:Y:S02]  /*0dd0*/  LOP3.LUT R0, R5, 0x10, RZ, 0xfc, !PT ;  /* 0x0000001005007812 */ /* 0x000fe400078efcff */
[C---:B------:R-:W-:Y:S02]  /*0de0*/  SEL R28, R3.reuse, R7, !P6 ;  /* 0x00000007031c7207 */ /* 0x040fe40007000000 */
[----:B------:R-:W-:Y:S02]  /*0df0*/  SEL R38, R3, R8, !P6 ;  /* 0x0000000803267207 */ /* 0x000fe40007000000 */
[----:B------:R-:W-:Y:S02]  /*0e00*/  LOP3.LUT R2, R5, 0x20, RZ, 0xfc, !PT ;  /* 0x0000002005027812 */ /* 0x000fe400078efcff */
[----:B------:R-:W-:-:S02]  /*0e10*/  LEA R30, R12, R9, 0x8 ;  /* 0x000000090c1e7211 */ /* 0x000fc400078e40ff */
[C---:B------:R-:W-:Y:S02]  /*0e20*/  LOP3.LUT R3, R5.reuse, 0x30, RZ, 0xfc, !PT ;  /* 0x0000003005037812 */ /* 0x040fe400078efcff */
[----:B------:R-:W-:Y:S01]  /*0e30*/  LEA R32, R14, R9, 0x8 ;  /* 0x000000090e207211 */ /* 0x000fe200078e40ff */
[----:B------:R-:W-:Y:S01]  /*0e40*/  IMAD.WIDE R30, R30, R29, c[0x0][0x168] ;  /* 0x00005a001e1e7625 */ /* 0x000fe200078e021d */
[----:B------:R-:W-:Y:S02]  /*0e50*/  LEA R12, R22, R9, 0x8 ;  /* 0x00000009160c7211 */ /* 0x000fe400078e40ff */
[C---:B------:R-:W-:Y:S01]  /*0e60*/  LOP3.LUT R4, R5.reuse, 0x40, RZ, 0xfc, !PT ;  /* 0x0000004005047812 */ /* 0x040fe200078efcff */
[----:B------:R-:W-:Y:S01]  /*0e70*/  IMAD.WIDE R32, R32, R29, c[0x0][0x168] ;  /* 0x00005a0020207625 */ /* 0x000fe200078e021d */
[-C--:B------:R-:W-:Y:S02]  /*0e80*/  LEA R136, R5, R9.reuse, 0x5 ;  /* 0x0000000905887211 */ /* 0x080fe400078e28ff */
[----:B------:R-:W-:Y:S01]  /*0e90*/  LEA R34, R16, R9, 0x8 ;  /* 0x0000000910227211 */ /* 0x000fe200078e40ff */
[----:B------:R-:W-:Y:S01]  /*0ea0*/  IMAD.WIDE R12, R12, R29, c[0x0][0x160] ;  /* 0x000058000c0c7625 */ /* 0x000fe200078e021d */
[----:B------:R-:W-:-:S02]  /*0eb0*/  LEA R14, R24, R9, 0x8 ;  /* 0x00000009180e7211 */ /* 0x000fc400078e40ff */
[C---:B------:R-:W-:Y:S01]  /*0ec0*/  LOP3.LUT R6, R5.reuse, 0x50, RZ, 0xfc, !PT ;  /* 0x0000005005067812 */ /* 0x040fe200078efcff */
[----:B------:R-:W-:Y:S01]  /*0ed0*/  IMAD.WIDE R34, R34, R29, c[0x0][0x168] ;  /* 0x00005a0022227625 */ /* 0x000fe200078e021d */
[-C--:B------:R-:W-:Y:S02]  /*0ee0*/  LEA R0, R0, R9.reuse, 0x5 ;  /* 0x0000000900007211 */ /* 0x080fe400078e28ff */
[----:B------:R-:W-:Y:S01]  /*0ef0*/  LEA R36, R18, R9, 0x8 ;  /* 0x0000000912247211 */ /* 0x000fe200078e40ff */
[----:B------:R-:W-:Y:S01]  /*0f00*/  IMAD.WIDE R14, R14, R29, c[0x0][0x160] ;  /* 0x000058000e0e7625 */ /* 0x000fe200078e021d */
[----:B------:R-:W-:Y:S02]  /*0f10*/  LEA R16, R26, R9, 0x8 ;  /* 0x000000091a107211 */ /* 0x000fe400078e40ff */
[----:B------:R-:W-:Y:S01]  /*0f20*/  LOP3.LUT R7, R5, 0x60, RZ, 0xfc, !PT ;  /* 0x0000006005077812 */ /* 0x000fe200078efcff */
[----:B------:R-:W-:Y:S01]  /*0f30*/  IMAD.WIDE R36, R36, R29, c[0x0][0x168] ;  /* 0x00005a0024247625 */ /* 0x000fe200078e021d */
[----:B------:R-:W-:-:S02]  /*0f40*/  LEA R2, R2, R9, 0x5 ;  /* 0x0000000902027211 */ /* 0x000fc400078e28ff */
[----:B------:R-:W-:Y:S01]  /*0f50*/  LEA R18, R28, R9, 0x8 ;  /* 0x000000091c127211 */ /* 0x000fe200078e40ff */
[----:B------:R-:W-:Y:S01]  /*0f60*/  IMAD.WIDE R16, R16, R29, c[0x0][0x160] ;  /* 0x0000580010107625 */ /* 0x000fe200078e021d */
[----:B------:R-:W-:Y:S02]  /*0f70*/  LOP3.LUT R8, R5, 0x70, RZ, 0xfc, !PT ;  /* 0x0000007005087812 */ /* 0x000fe400078efcff */
[----:B------:R-:W-:Y:S01]  /*0f80*/  LEA R3, R3, R9, 0x5 ;  /* 0x0000000903037211 */ /* 0x000fe200078e28ff */
[----:B------:R-:W-:Y:S01]  /*0f90*/  IMAD.WIDE R18, R18, R29, c[0x0][0x160] ;  /* 0x0000580012127625 */ /* 0x000fe200078e021d */
[-C--:B------:R-:W-:Y:S02]  /*0fa0*/  LEA R22, R38, R9.reuse, 0x8 ;  /* 0x0000000926167211 */ /* 0x080fe400078e40ff */
[-C--:B------:R-:W-:Y:S01]  /*0fb0*/  LEA R4, R4, R9.reuse, 0x5 ;  /* 0x0000000904047211 */ /* 0x080fe200078e28ff */
[----:B------:R-:W-:Y:S01]  /*0fc0*/  CS2R R38, SRZ ;  /* 0x0000000000267805 */ /* 0x000fe2000001ff00 */
[----:B------:R-:W-:Y:S01]  /*0fd0*/  LEA R24, R40, R9, 0x8 ;  /* 0x0000000928187211 */ /* 0x000fe200078e40ff */
[----:B------:R-:W-:Y:S01]  /*0fe0*/  IMAD.WIDE R22, R22, R29, c[0x0][0x160] ;  /* 0x0000580016167625 */ /* 0x000fe200078e021d */
[----:B------:R-:W-:Y:S01]  /*0ff0*/  SHF.L.U32 R136, R136, 0x2, RZ ;  /* 0x0000000288887819 */ /* 0x000fe200000006ff */
[----:B------:R-:W-:Y:S01]  /*1000*/  CS2R R40, SRZ ;  /* 0x0000000000287805 */ /* 0x000fe2000001ff00 */
[----:B------:R-:W-:Y:S01]  /*1010*/  LEA R6, R6, R9, 0x5 ;  /* 0x0000000906067211 */ /* 0x000fe200078e28ff */
[----:B------:R-:W-:Y:S01]  /*1020*/  IMAD.WIDE R24, R24, R29, c[0x0][0x160] ;  /* 0x0000580018187625 */ /* 0x000fe200078e021d */
[-C--:B------:R-:W-:Y:S01]  /*1030*/  LEA R26, R42, R9.reuse, 0x8 ;  /* 0x000000092a1a7211 */ /* 0x080fe200078e40ff */
[----:B------:R1:W-:Y:S01]  /*1040*/  LDGSTS.E.BYPASS.128 [R136], [R12.64] ;  /* 0x000000000c887fae */ /* 0x0003e2000b901c48 */
[----:B------:R-:W-:Y:S01]  /*1050*/  SHF.L.U32 R134, R0, 0x2, RZ ;  /* 0x0000000200867819 */ /* 0x000fe200000006ff */
[----:B------:R-:W-:Y:S01]  /*1060*/  CS2R R42, SRZ ;  /* 0x00000000002a7805 */ /* 0x000fe2000001ff00 */
[----:B------:R-:W-:Y:S01]  /*1070*/  LEA R7, R7, R9, 0x5 ;  /* 0x0000000907077211 */ /* 0x000fe200078e28ff */
[----:B------:R-:W-:Y:S01]  /*1080*/  IMAD.WIDE R26, R26, R29, c[0x0][0x160] ;  /* 0x000058001a1a7625 */ /* 0x000fe200078e021d */
[----:B------:R-:W-:Y:S01]  /*1090*/  LEA R10, R10, R9, 0x8 ;  /* 0x000000090a0a7211 */ /* 0x000fe200078e40ff */
[----:B------:R2:W-:Y:S01]  /*10a0*/  LDGSTS.E.BYPASS.128 [R134], [R14.64] ;  /* 0x000000000e867fae */ /* 0x0005e2000b901c48 */
[----:B------:R-:W-:-:S02]  /*10b0*/  SHF.L.U32 R132, R2, 0x2, RZ ;  /* 0x0000000202847819 */ /* 0x000fc400000006ff */
[----:B------:R-:W-:Y:S01]  /*10c0*/  LEA R8, R8, R9, 0x5 ;  /* 0x0000000908087211 */ /* 0x000fe200078e28ff */
[----:B------:R-:W-:Y:S01]  /*10d0*/  IMAD.WIDE R28, R10, R29, c[0x0][0x160] ;  /* 0x000058000a1c7625 */ /* 0x000fe200078e021d */
[----:B------:R-:W-:Y:S01]  /*10e0*/  SHF.L.U32 R130, R3, 0x2, RZ ;  /* 0x0000000203827819 */ /* 0x000fe200000006ff */
[----:B------:R3:W-:Y:S01]  /*10f0*/  LDGSTS.E.BYPASS.128 [R132], [R16.64] ;  /* 0x0000000010847fae */ /* 0x0007e2000b901c48 */
[----:B------:R-:W-:Y:S02]  /*1100*/  SHF.L.U32 R128, R4, 0x2, RZ ;  /* 0x0000000204807819 */ /* 0x000fe400000006ff */
[----:B------:R-:W-:Y:S01]  /*1110*/  SHF.L.U32 R126, R6, 0x2, RZ ;  /* 0x00000002067e7819 */ /* 0x000fe200000006ff */
[----:B------:R4:W-:Y:S01]  /*1120*/  LDGSTS.E.BYPASS.128 [R130], [R18.64] ;  /* 0x0000000012827fae */ /* 0x0009e2000b901c48 */
[----:B------:R-:W-:Y:S02]  /*1130*/  SHF.L.U32 R124, R7, 0x2, RZ ;  /* 0x00000002077c7819 */ /* 0x000fe400000006ff */
[----:B------:R-:W-:Y:S01]  /*1140*/  SHF.L.U32 R122, R8, 0x2, RZ ;  /* 0x00000002087a7819 */ /* 0x000fe200000006ff */
[----:B------:R1:W-:Y:S01]  /*1150*/  LDGSTS.E.BYPASS.128 [R128], [R22.64] ;  /* 0x0000000016807fae */ /* 0x0003e2000b901c48 */
[----:B------:R-:W-:-:S02]  /*1160*/  IADD3 R2, P0, R14, 0x100, RZ ;  /* 0x000001000e027810 */ /* 0x000fc40007f1e0ff */
[----:B------:R-:W-:Y:S01]  /*1170*/  IADD3 R0, P1, R12, 0x100, RZ ;  /* 0x000001000c007810 */ /* 0x000fe20007f3e0ff */
[----:B------:R1:W-:Y:S01]  /*1180*/  LDGSTS.E.BYPASS.128 [R126], [R24.64] ;  /* 0x00000000187e7fae */ /* 0x0003e2000b901c48 */
[----:B------:R-:W-:Y:S02]  /*1190*/  IADD3.X R5, RZ, R15, RZ, P0, !PT ;  /* 0x0000000fff057210 */ /* 0x000fe400007fe4ff */
[----:B------:R-:W-:Y:S01]  /*11a0*/  IADD3.X R3, RZ, R13, RZ, P1, !PT ;  /* 0x0000000dff037210 */ /* 0x000fe20000ffe4ff */
[----:B------:R1:W-:Y:S01]  /*11b0*/  LDGSTS.E.BYPASS.128 [R124], [R26.64] ;  /* 0x000000001a7c7fae */ /* 0x0003e2000b901c48 */
[----:B------:R-:W-:Y:S02]  /*11c0*/  IADD3 R6, P0, R18, 0x100, RZ ;  /* 0x0000010012067810 */ /* 0x000fe40007f1e0ff */
[----:B------:R-:W-:Y:S01]  /*11d0*/  IADD3 R4, P1, R16, 0x100, RZ ;  /* 0x0000010010047810 */ /* 0x000fe20007f3e0ff */
[----:B------:R1:W-:Y:S01]  /*11e0*/  LDGSTS.E.BYPASS.128 [R122], [R28.64] ;  /* 0x000000001c7a7fae */ /* 0x0003e2000b901c48 */
[----:B------:R-:W-:-:S02]  /*11f0*/  IADD3.X R9, RZ, R19, RZ, P0, !PT ;  /* 0x00000013ff097210 */ /* 0x000fc400007fe4ff */
[----:B------:R-:W-:Y:S01]  /*1200*/  IADD3.X R7, RZ, R17, RZ, P1, !PT ;  /* 0x00000011ff077210 */ /* 0x000fe20000ffe4ff */
[----:B------:R-:W0:Y:S01]  /*1210*/  LDGDEPBAR ;  /* 0x00000000000079af */ /* 0x000e220000000000 */
[----:B------:R-:W-:Y:S02]  /*1220*/  IADD3 R10, P0, R24, 0x100, RZ ;  /* 0x00000100180a7810 */ /* 0x000fe40007f1e0ff */
[----:B------:R-:W-:Y:S01]  /*1230*/  IADD3 R8, P1, R22, 0x100, RZ ;  /* 0x0000010016087810 */ /* 0x000fe20007f3e0ff */
[----:B------:R1:W-:Y:S01]  /*1240*/  LDGSTS.E.BYPASS.128 [R136+0x8000], [R30.64] ;  /* 0x080000001e887fae */ /* 0x0003e2000b901c48 */
[----:B------:R-:W-:Y:S02]  /*1250*/  LOP3.LUT R121, R121, 0x3c, RZ, 0xc0, !PT ;  /* 0x0000003c79797812 */ /* 0x000fe400078ec0ff */
[----:B------:R-:W-:Y:S01]  /*1260*/  IADD3.X R11, RZ, R23, RZ, P1, !PT ;  /* 0x00000017ff0b7210 */ /* 0x000fe20000ffe4ff */
[----:B------:R1:W-:Y:S04]  /*1270*/  LDGSTS.E.BYPASS.128 [R134+0x8000], [R32.64] ;  /* 0x0800000020867fae */ /* 0x0003e8000b901c48 */
[----:B------:R1:W-:Y:S04]  /*1280*/  LDGSTS.E.BYPASS.128 [R132+0x8000], [R34.64] ;  /* 0x0800000022847fae */ /* 0x0003e8000b901c48 */
[----:B------:R1:W-:Y:S04]  /*1290*/  LDGSTS.E.BYPASS.128 [R130+0x8000], [R36.64] ;  /* 0x0800000024827fae */ /* 0x0003e8000b901c48 */
[----:B------:R-:W0:Y:S04]  /*12a0*/  LDGDEPBAR ;  /* 0x00000000000079af */ /* 0x000e280000000000 */
[----:B------:R-:W-:Y:S06]  /*12b0*/  BAR.SYNC 0x0 ;  /* 0x0000000000007b1d */ /* 0x000fec0000000000 */
[----:B------:R-:W-:Y:S01]  /*12c0*/  @!PT LDS RZ, [RZ] ;  /* 0x00000000fffff984 */ /* 0x000fe20000000800 */
[----:B------:R-:W-:Y:S01]  /*12d0*/  @!PT LDS RZ, [RZ] ;  /* 0x00000000fffff984 */ /* 0x000fe20000000800 */
[----:B------:R-:W-:Y:S01]  /*12e0*/  @!PT LDS RZ, [RZ] ;  /* 0x00000000fffff984 */ /* 0x000fe20000000800 */
[----:B------:R1:W-:Y:S04]  /*12f0*/  LDGSTS.E.BYPASS.128 [R136+0x4000], [R12.64+0x80] ;  /* 0x040000800c887fae */ /* 0x0003e8000b901c48 */
[----:B------:R2:W-:Y:S04]  /*1300*/  LDGSTS.E.BYPASS.128 [R134+0x4000], [R14.64+0x80] ;  /* 0x040000800e867fae */ /* 0x0005e8000b901c48 */
[----:B------:R3:W-:Y:S04]  /*1310*/  LDGSTS.E.BYPASS.128 [R132+0x4000], [R16.64+0x80] ;  /* 0x0400008010847fae */ /* 0x0007e8000b901c48 */
[----:B------:R4:W-:Y:S01]  /*1320*/  LDGSTS.E.BYPASS.128 [R130+0x4000], [R18.64+0x80] ;  /* 0x0400008012827fae */ /* 0x0009e2000b901c48 */
[----:B-1----:R-:W-:-:S02]  /*1330*/  IADD3.X R13, RZ, R25, RZ, P0, !PT ;  /* 0x00000019ff0d7210 */ /* 0x002fc400007fe4ff */
[----:B------:R-:W-:Y:S01]  /*1340*/  IADD3 R12, P1, R26, 0x100, RZ ;  /* 0x000001001a0c7810 */ /* 0x000fe20007f3e0ff */
[----:B------:R1:W-:Y:S01]  /*1350*/  LDGSTS.E.BYPASS.128 [R128+0x4000], [R22.64+0x80] ;  /* 0x0400008016807fae */ /* 0x0003e2000b901c48 */
[----:B--2---:R-:W-:Y:S02]  /*1360*/  IADD3 R14, P0, R28, 0x100, RZ ;  /* 0x000001001c0e7810 */ /* 0x004fe40007f1e0ff */
[----:B------:R-:W-:Y:S01]  /*1370*/  IADD3.X R15, RZ, R27, RZ, P1, !PT ;  /* 0x0000001bff0f7210 */ /* 0x000fe20000ffe4ff */
[----:B------:R2:W-:Y:S01]  /*1380*/  LDGSTS.E.BYPASS.128 [R126+0x4000], [R24.64+0x80] ;  /* 0x04000080187e7fae */ /* 0x0005e2000b901c48 */
[----:B---3--:R-:W-:Y:S02]  /*1390*/  IADD3.X R17, RZ, R29, RZ, P0, !PT ;  /* 0x0000001dff117210 */ /* 0x008fe400007fe4ff */
[----:B------:R-:W-:Y:S01]  /*13a0*/  IADD3 R16, P1, R30, 0x100, RZ ;  /* 0x000001001e107810 */ /* 0x000fe20007f3e0ff */
[----:B------:R3:W-:Y:S01]  /*13b0*/  LDGSTS.E.BYPASS.128 [R124+0x4000], [R26.64+0x80] ;  /* 0x040000801a7c7fae */ /* 0x0007e2000b901c48 */
[----:B----4-:R-:W-:-:S02]  /*13c0*/  IADD3 R18, P0, R32, 0x100, RZ ;  /* 0x0000010020127810 */ /* 0x010fc40007f1e0ff */
[----:B------:R-:W-:Y:S01]  /*13d0*/  IADD3.X R19, RZ, R31, RZ, P1, !PT ;  /* 0x0000001fff137210 */ /* 0x000fe20000ffe4ff */
[----:B------:R4:W-:Y:S01]  /*13e0*/  LDGSTS.E.BYPASS.128 [R122+0x4000], [R28.64+0x80] ;  /* 0x040000801c7a7fae */ /* 0x0009e2000b901c48 */
[----:B------:R-:W-:Y:S02]  /*13f0*/  IADD3.X R112, RZ, R33, RZ, P0, !PT ;  /* 0x00000021ff707210 */ /* 0x000fe400007fe4ff */
[----:B------:R-:W-:Y:S01]  /*1400*/  IADD3 R116, P0, R36, 0x100, RZ ;  /* 0x0000010024747810 */ /* 0x000fe20007f1e0ff */
[----:B------:R-:W0:Y:S01]  /*1410*/  LDGDEPBAR ;  /* 0x00000000000079af */ /* 0x000e220000000000 */
[----:B------:R-:W-:Y:S01]  /*1420*/  IADD3 R114, P1, R34, 0x100, RZ ;  /* 0x0000010022727810 */ /* 0x000fe20007f3e0ff */
[----:B--2---:R-:W-:Y:S01]  /*1430*/  CS2R R24, SRZ ;  /* 0x0000000000187805 */ /* 0x004fe2000001ff00 */
[----:B------:R-:W-:Y:S01]  /*1440*/  IADD3.X R115, RZ, R37, RZ, P0, !PT ;  /* 0x00000025ff737210 */ /* 0x000fe200007fe4ff */
[----:B------:R2:W-:Y:S01]  /*1450*/  LDGSTS.E.BYPASS.128 [R136+0xa000], [R30.64+0x80] ;  /* 0x0a0000801e887fae */ /* 0x0005e2000b901c48 */
[----:B------:R-:W-:Y:S01]  /*1460*/  IADD3.X R113, RZ, R35, RZ, P1, !PT ;  /* 0x00000023ff717210 */ /* 0x000fe20000ffe4ff */
[----:B---3--:R-:W-:-:S02]  /*1470*/  CS2R R26, SRZ ;  /* 0x00000000001a7805 */ /* 0x008fc4000001ff00 */
[----:B------:R1:W-:Y:S01]  /*1480*/  LDGSTS.E.BYPASS.128 [R134+0xa000], [R32.64+0x80] ;  /* 0x0a00008020867fae */ /* 0x0003e2000b901c48 */
[----:B----4-:R-:W-:-:S03]  /*1490*/  CS2R R28, SRZ ;  /* 0x00000000001c7805 */ /* 0x010fc6000001ff00 */
[----:B------:R1:W-:Y:S04]  /*14a0*/  LDGSTS.E.BYPASS.128 [R132+0xa000], [R34.64+0x80] ;  /* 0x0a00008022847fae */ /* 0x0003e8000b901c48 */
[----:B------:R3:W-:Y:S01]  /*14b0*/  LDGSTS.E.BYPASS.128 [R130+0xa000], [R36.64+0x80] ;  /* 0x0a00008024827fae */ /* 0x0007e2000b901c48 */
[----:B--2---:R-:W-:Y:S01]  /*14c0*/  CS2R R30, SRZ ;  /* 0x00000000001e7805 */ /* 0x004fe2000001ff00 */
[----:B------:R-:W-:Y:S02]  /*14d0*/  UMOV UR8, 0x8000 ;  /* 0x0000800000087882 */ /* 0x000fe40000000000 */
[----:B------:R-:W0:Y:S01]  /*14e0*/  LDGDEPBAR ;  /* 0x00000000000079af */ /* 0x000e220000000000 */
[----:B---3--:R-:W-:Y:S01]  /*14f0*/  CS2R R36, SRZ ;  /* 0x0000000000247805 */ /* 0x008fe2000001ff00 */
[----:B------:R-:W-:-:S04]  /*1500*/  DEPBAR.LE SB0, 0x2 ;  /* 0x000080800000791a */ /* 0x000fc80000000000 */
[----:B-1----:R-:W-:Y:S06]  /*1510*/  BAR.SYNC 0x0 ;  /* 0x0000000000007b1d */ /* 0x002fec0000000000 */
.L_x_1:
[----:B------:R-:W-:Y:S01]  /*1520*/  LEA R125, R121, UR8, 0x7 ;  /* 0x00000008797d7c11 */ /* 0x000fe2000f8e38ff */
[----:B------:R-:W-:Y:S01]  /*1530*/  LDS.128 R20, [R120.X4+UR5] ;  /* 0x0000000578147984 */ /* 0x000fe20008004c00 */
[----:B------:R-:W-:Y:S01]  /*1540*/  IADD3 R123, R123, 0x20, RZ ;  /* 0x000000207b7b7810 */ /* 0x000fe20007ffe0ff */
[----:B------:R-:W-:Y:S01]  /*1550*/  ULDC.64 UR10, c[0x0][0x118] ;  /* 0x00004600000a7ab9 */ /* 0x000fe20000000a00 */
[----:B------:R-:W-:Y:S01]  /*1560*/  IADD3 R119, R119, 0x1, RZ ;  /* 0x0000000177777810 */ /* 0x000fe20007ffe0ff */
[----:B------:R-:W1:Y:S01]  /*1570*/  LDS.128 R76, [R125+0x100] ;  /* 0x000100007d4c7984 */ /* 0x000e620000000c00 */
[----:B------:R-:W-:Y:S02]  /*1580*/  UIADD3 UR4, UR4, 0x1, URZ ;  /* 0x0000000104047890 */ /* 0x000fe4000fffe03f */
[----:B------:R-:W-:Y:S01]  /*1590*/  ISETP.GE.AND P1, PT, R119, 0x2, PT ;  /* 0x000000027700780c */ /* 0x000fe20003f26270 */
[----:B------:R-:W2:Y:S01]  /*15a0*/  LDS.128 R52, [R125] ;  /* 0x000000007d347984 */ /* 0x000ea20000000c00 */
[----:B------:R-:W-:-:S02]  /*15b0*/  UISETP.GE.AND UP0, UPT, UR4, 0x2, UPT ;  /* 0x000000020400788c */ /* 0x000fc4000bf06270 */
[----:B------:R-:W-:Y:S01]  /*15c0*/  SEL R119, R119, RZ, !P1 ;  /* 0x000000ff77777207 */ /* 0x000fe20004800000 */
[----:B------:R-:W3:Y:S01]  /*15d0*/  LDS.128 R32, [R125+0x80] ;  /* 0x000080007d207984 */ /* 0x000ee20000000c00 */
[----:B------:R-:W-:-:S03]  /*15e0*/  USEL UR4, UR4, URZ, !UP0 ;  /* 0x0000003f04047287 */ /* 0x000fc6000c000000 */
[----:B------:R-:W4:Y:S01]  /*15f0*/  LDS.128 R100, [R125+0x180] ;  /* 0x000180007d647984 */ /* 0x000f220000000c00 */
[----:B------:R-:W-:-:S03]  /*1600*/  ULEA UR8, UR4, 0x8000, 0xd ;  /* 0x0000800004087891 */ /* 0x000fc6000f8e683f */
[----:B------:R-:W4:Y:S04]  /*1610*/  LDS.128 R104, [R120.X4+UR5+0x80] ;  /* 0x0000800578687984 */ /* 0x000f280008004c00 */
[----:B------:R-:W4:Y:S01]  /*1620*/  LDS.128 R88, [R120.X4+UR5+0x100] ;  /* 0x0001000578587984 */ /* 0x000f220008004c00 */
[C---:B-1----:R-:W-:Y:S01]  /*1630*/  FFMA R110, R20.reuse, R76, R110 ;  /* 0x0000004c146e7223 */ /* 0x042fe2000000006e */
[----:B--2---:R-:W-:-:S03]  /*1640*/  FFMA R108, R20, R52, R108 ;  /* 0x00000034146c7223 */ /* 0x004fc6000000006c */
[C---:B------:R-:W-:Y:S01]  /*1650*/  FFMA R127, R21.reuse, R77, R110 ;  /* 0x0000004d157f7223 */ /* 0x040fe2000000006e */
[----:B---3--:R-:W-:Y:S01]  /*1660*/  FFMA R138, R20, R32, R109 ;  /* 0x00000020148a7223 */ /* 0x008fe2000000006d */
[C---:B------:R-:W-:Y:S02]  /*1670*/  FFMA R131, R21.reuse, R53, R108 ;  /* 0x0000003515837223 */ /* 0x040fe4000000006c */
[----:B------:R-:W-:Y:S01]  /*1680*/  FFMA R140, R22, R78, R127 ;  /* 0x0000004e168c7223 */ /* 0x000fe2000000007f */
[----:B----4-:R-:W-:Y:S01]  /*1690*/  FFMA R20, R20, R100, R111 ;  /* 0x0000006414147223 */ /* 0x010fe2000000006f */
[C---:B------:R-:W-:Y:S01]  /*16a0*/  FFMA R129, R21.reuse, R33, R138 ;  /* 0x0000002115817223 */ /* 0x040fe2000000008a */
[----:B------:R-:W1:Y:S02]  /*16b0*/  LDS.128 R108, [R120.X4+UR5+0x180] ;  /* 0x00018005786c7984 */ /* 0x000e640008004c00 */
[----:B------:R-:W-:Y:S01]  /*16c0*/  FFMA R21, R21, R101, R20 ;  /* 0x0000006515157223 */ /* 0x000fe20000000014 */
[C---:B------:R-:W-:Y:S01]  /*16d0*/  FFMA R138, R22.reuse, R34, R129 ;  /* 0x00000022168a7223 */ /* 0x040fe20000000081 */
[----:B------:R-:W-:Y:S01]  /*16e0*/  FFMA R20, R22, R54, R131 ;  /* 0x0000003616147223 */ /* 0x000fe20000000083 */
[----:B------:R-:W-:Y:S01]  /*16f0*/  FFMA R66, R104, R76, R66 ;  /* 0x0000004c68427223 */ /* 0x000fe20000000042 */
[----:B------:R-:W-:Y:S01]  /*1700*/  FFMA R22, R22, R102, R21 ;  /* 0x0000006616167223 */ /* 0x000fe20000000015 */
[C---:B------:R-:W-:Y:S01]  /*1710*/  FFMA R64, R104.reuse, R52, R64 ;  /* 0x0000003468407223 */ /* 0x040fe20000000040 */
[C---:B------:R-:W-:Y:S01]  /*1720*/  FFMA R127, R23.reuse, R55, R20 ;  /* 0x00000037177f7223 */ /* 0x040fe20000000014 */
[C---:B------:R-:W-:Y:S01]  /*1730*/  FFMA R20, R104.reuse, R32, R65 ;  /* 0x0000002068147223 */ /* 0x040fe20000000041 */
[C---:B------:R-:W-:Y:S01]  /*1740*/  FFMA R133, R23.reuse, R103, R22 ;  /* 0x0000006717857223 */ /* 0x040fe20000000016 */
[----:B------:R-:W-:Y:S01]  /*1750*/  FFMA R22, R104, R100, R67 ;  /* 0x0000006468167223 */ /* 0x000fe20000000043 */
[C---:B------:R-:W-:Y:S01]  /*1760*/  FFMA R129, R23.reuse, R35, R138 ;  /* 0x0000002317817223 */ /* 0x040fe2000000008a */
[----:B------:R-:W-:Y:S01]  /*1770*/  FFMA R131, R23, R79, R140 ;  /* 0x0000004f17837223 */ /* 0x000fe2000000008c */
[C---:B------:R-:W-:Y:S01]  /*1780*/  FFMA R135, R105.reuse, R33, R20 ;  /* 0x0000002169877223 */ /* 0x040fe20000000014 */
[C---:B------:R-:W-:Y:S01]  /*1790*/  FFMA R65, R105.reuse, R101, R22 ;  /* 0x0000006569417223 */ /* 0x040fe20000000016 */
[C---:B------:R-:W-:Y:S01]  /*17a0*/  FFMA R67, R105.reuse, R77, R66 ;  /* 0x0000004d69437223 */ /* 0x040fe20000000042 */
[----:B------:R-:W2:Y:S01]  /*17b0*/  LDS.128 R20, [R120.X4+UR5+0x1000] ;  /* 0x0010000578147984 */ /* 0x000ea20008004c00 */
[----:B------:R-:W-:Y:S01]  /*17c0*/  FFMA R105, R105, R53, R64 ;  /* 0x0000003569697223 */ /* 0x000fe20000000040 */
        /* <DEDUP_REMOVED lines=9> */
[----:B------:R-:W-:Y:S01]  /*1860*/  FFMA R36, R88, R52, R36 ;  /* 0x0000003458247223 */ /* 0x000fe20000000024 */
[C---:B------:R-:W-:Y:S01]  /*1870*/  FFMA R67, R89.reuse, R77, R64 ;  /* 0x0000004d59437223 */ /* 0x040fe20000000040 */
[C---:B------:R-:W-:Y:S01]  /*1880*/  FFMA R65, R89.reuse, R101, R66 ;  /* 0x0000006559417223 */ /* 0x040fe20000000042 */
[C---:B------:R-:W-:Y:S01]  /*1890*/  FFMA R139, R89.reuse, R33, R38 ;  /* 0x00000021598b7223 */ /* 0x040fe20000000026 */
[----:B------:R-:W-:Y:S01]  /*18a0*/  FFMA R89, R89, R53, R36 ;  /* 0x0000003559597223 */ /* 0x000fe20000000024 */
[C---:B------:R-:W-:Y:S01]  /*18b0*/  FFMA R66, R90.reuse, R78, R67 ;  /* 0x0000004e5a427223 */ /* 0x040fe20000000043 */
[----:B------:R-:W3:Y:S01]  /*18c0*/  LDS.128 R36, [R120.X4+UR5+0x1080] ;  /* 0x0010800578247984 */ /* 0x000ee20008004c00 */
[C---:B------:R-:W-:Y:S01]  /*18d0*/  FFMA R64, R90.reuse, R34, R139 ;  /* 0x000000225a407223 */ /* 0x040fe2000000008b */
[C---:B------:R-:W-:Y:S01]  /*18e0*/  FFMA R88, R90.reuse, R102, R65 ;  /* 0x000000665a587223 */ /* 0x040fe20000000041 */
[----:B------:R-:W-:Y:S01]  /*18f0*/  FFMA R90, R90, R54, R89 ;  /* 0x000000365a5a7223 */ /* 0x000fe20000000059 */
[C---:B------:R-:W-:Y:S01]  /*1900*/  FFMA R139, R91.reuse, R79, R66 ;  /* 0x0000004f5b8b7223 */ /* 0x040fe20000000042 */
[----:B------:R-:W-:Y:S01]  /*1910*/  FFMA R89, R91, R35, R64 ;  /* 0x000000235b597223 */ /* 0x000fe20000000040 */
[C---:B-1----:R-:W-:Y:S01]  /*1920*/  FFMA R64, R108.reuse, R76, R42 ;  /* 0x0000004c6c407223 */ /* 0x042fe2000000002a */
        /* <DEDUP_REMOVED lines=8> */
[----:B------:R-:W1:Y:S01]  /*19b0*/  LDS.128 R40, [R120.X4+UR5+0x1100] ;  /* 0x0011000578287984 */ /* 0x000e620008004c00 */
[C---:B------:R-:W-:Y:S01]  /*19c0*/  FFMA R64, R110.reuse, R34, R143 ;  /* 0x000000226e407223 */ /* 0x040fe2000000008f */
[----:B------:R-:W-:Y:S01]  /*19d0*/  FFMA R141, R91, R103, R88 ;  /* 0x000000675b8d7223 */ /* 0x000fe20000000058 */
[C---:B------:R-:W-:Y:S01]  /*19e0*/  FFMA R88, R110.reuse, R102, R65 ;  /* 0x000000666e587223 */ /* 0x040fe20000000041 */
[----:B------:R-:W-:Y:S01]  /*19f0*/  FFMA R110, R110, R54, R109 ;  /* 0x000000366e6e7223 */ /* 0x000fe2000000006d */
[C---:B------:R-:W-:Y:S01]  /*1a00*/  FFMA R143, R111.reuse, R79, R66 ;  /* 0x0000004f6f8f7223 */ /* 0x040fe20000000042 */
[----:B------:R-:W-:Y:S01]  /*1a10*/  FFMA R109, R111, R35, R64 ;  /* 0x000000236f6d7223 */ /* 0x000fe20000000040 */
[----:B------:R-:W-:Y:S01]  /*1a20*/  FFMA R137, R107, R103, R104 ;  /* 0x000000676b897223 */ /* 0x000fe20000000068 */
[C---:B--2---:R-:W-:Y:S01]  /*1a30*/  FFMA R66, R20.reuse, R100, R75 ;  /* 0x0000006414427223 */ /* 0x044fe2000000004b */
[C---:B------:R-:W-:Y:S01]  /*1a40*/  FFMA R64, R20.reuse, R32, R73 ;  /* 0x0000002014407223 */ /* 0x040fe20000000049 */
[C---:B------:R-:W-:Y:S01]  /*1a50*/  FFMA R74, R20.reuse, R76, R74 ;  /* 0x0000004c144a7223 */ /* 0x040fe2000000004a */
[----:B------:R-:W-:Y:S01]  /*1a60*/  FFMA R20, R20, R52, R72 ;  /* 0x0000003414147223 */ /* 0x000fe20000000048 */
[C---:B------:R-:W-:Y:S01]  /*1a70*/  FFMA R73, R21.reuse, R101, R66 ;  /* 0x0000006515497223 */ /* 0x040fe20000000042 */
[C---:B------:R-:W-:Y:S01]  /*1a80*/  FFMA R147, R21.reuse, R33, R64 ;  /* 0x0000002115937223 */ /* 0x040fe20000000040 */
[C---:B------:R-:W-:Y:S01]  /*1a90*/  FFMA R75, R21.reuse, R77, R74 ;  /* 0x0000004d154b7223 */ /* 0x040fe2000000004a */
[----:B------:R-:W-:Y:S01]  /*1aa0*/  FFMA R21, R21, R53, R20 ;  /* 0x0000003515157223 */ /* 0x000fe20000000014 */
[----:B------:R-:W2:Y:S01]  /*1ab0*/  LDS.128 R64, [R120.X4+UR5+0x1180] ;  /* 0x0011800578407984 */ /* 0x000ea20008004c00 */
        /* <DEDUP_REMOVED lines=8> */
[C---:B---3--:R-:W-:Y:S01]  /*1b40*/  FFMA R22, R36.reuse, R100, R71 ;  /* 0x0000006424167223 */ /* 0x048fe20000000047 */
[C---:B------:R-:W-:Y:S01]  /*1b50*/  FFMA R20, R36.reuse, R32, R69 ;  /* 0x0000002024147223 */ /* 0x040fe20000000045 */
[C---:B------:R-:W-:Y:S01]  /*1b60*/  FFMA R70, R36.reuse, R76, R70 ;  /* 0x0000004c24467223 */ /* 0x040fe20000000046 */
[----:B------:R-:W-:Y:S01]  /*1b70*/  FFMA R36, R36, R52, R68 ;  /* 0x0000003424247223 */ /* 0x000fe20000000044 */
[C---:B------:R-:W-:Y:S01]  /*1b80*/  FFMA R69, R37.reuse, R101, R22 ;  /* 0x0000006525457223 */ /* 0x040fe20000000016 */
[C---:B------:R-:W-:Y:S01]  /*1b90*/  FFMA R151, R37.reuse, R33, R20 ;  /* 0x0000002125977223 */ /* 0x040fe20000000014 */
[C---:B------:R-:W-:Y:S01]  /*1ba0*/  FFMA R71, R37.reuse, R77, R70 ;  /* 0x0000004d25477223 */ /* 0x040fe20000000046 */
[----:B------:R-:W3:Y:S01]  /*1bb0*/  LDS.128 R20, [R120.X4+UR5+0x2000] ;  /* 0x0020000578147984 */ /* 0x000ee20008004c00 */
        /* <DEDUP_REMOVED lines=17> */
[----:B------:R-:W1:Y:S01]  /*1cd0*/  LDS.128 R36, [R120.X4+UR5+0x2080] ;  /* 0x0020800578247984 */ /* 0x000e620008004c00 */
[C---:B------:R-:W-:Y:S01]  /*1ce0*/  FFMA R70, R42.reuse, R102, R81 ;  /* 0x000000662a467223 */ /* 0x040fe20000000051 */
[C---:B------:R-:W-:Y:S01]  /*1cf0*/  FFMA R68, R42.reuse, R78, R83 ;  /* 0x0000004e2a447223 */ /* 0x040fe20000000053 */
[C---:B------:R-:W-:Y:S01]  /*1d00*/  FFMA R40, R42.reuse, R34, R155 ;  /* 0x000000222a287223 */ /* 0x040fe2000000009b */
[----:B------:R-:W-:Y:S01]  /*1d10*/  FFMA R42, R42, R54, R41 ;  /* 0x000000362a2a7223 */ /* 0x000fe20000000029 */
[C---:B------:R-:W-:Y:S01]  /*1d20*/  FFMA R155, R43.reuse, R103, R70 ;  /* 0x000000672b9b7223 */ /* 0x040fe20000000046 */
[C---:B--2---:R-:W-:Y:S01]  /*1d30*/  FFMA R50, R64.reuse, R76, R50 ;  /* 0x0000004c40327223 */ /* 0x044fe20000000032 */
[C---:B------:R-:W-:Y:S01]  /*1d40*/  FFMA R81, R43.reuse, R35, R40 ;  /* 0x000000232b517223 */ /* 0x040fe20000000028 */
[C---:B------:R-:W-:Y:S01]  /*1d50*/  FFMA R157, R43.reuse, R55, R42 ;  /* 0x000000372b9d7223 */ /* 0x040fe2000000002a */
[C---:B------:R-:W-:Y:S01]  /*1d60*/  FFMA R42, R64.reuse, R100, R51 ;  /* 0x00000064402a7223 */ /* 0x040fe20000000033 */
[C---:B------:R-:W-:Y:S01]  /*1d70*/  FFMA R40, R64.reuse, R32, R49 ;  /* 0x0000002040287223 */ /* 0x040fe20000000031 */
[----:B------:R-:W-:Y:S01]  /*1d80*/  FFMA R83, R43, R79, R68 ;  /* 0x0000004f2b537223 */ /* 0x000fe20000000044 */
        /* <DEDUP_REMOVED lines=28> */
[C---:B-1----:R-:W-:Y:S01]  /*1f50*/  FFMA R46, R36.reuse, R76, R46 ;  /* 0x0000004c242e7223 */ /* 0x042fe2000000002e */
        /* <DEDUP_REMOVED lines=9> */
[----:B------:R-:W1:Y:S01]  /*1ff0*/  LDS.128 R20, [R120.X4+UR5+0x3000] ;  /* 0x0030000578147984 */ /* 0x000e620008004c00 */
[----:B------:R-:W-:Y:S01]  /*2000*/  FFMA R37, R37, R53, R36 ;  /* 0x0000003525257223 */ /* 0x000fe20000000024 */
[C---:B------:R-:W-:Y:S01]  /*2010*/  FFMA R68, R38.reuse, R102, R45 ;  /* 0x0000006626447223 */ /* 0x040fe2000000002d */
[C---:B------:R-:W-:Y:S01]  /*2020*/  FFMA R66, R38.reuse, R78, R47 ;  /* 0x0000004e26427223 */ /* 0x040fe2000000002f */
[C---:B------:R-:W-:Y:S01]  /*2030*/  FFMA R44, R38.reuse, R34, R44 ;  /* 0x00000022262c7223 */ /* 0x040fe2000000002c */
        /* <DEDUP_REMOVED lines=13> */
[----:B------:R-:W-:Y:S01]  /*2110*/  FFMA R91, R91, R55, R90 ;  /* 0x000000375b5b7223 */ /* 0x000fe2000000005a */
[----:B------:R-:W2:Y:S01]  /*2120*/  LDS.128 R28, [R120.X4+UR5+0x3080] ;  /* 0x00308005781c7984 */ /* 0x000ea20008004c00 */
[----:B------:R-:W-:Y:S01]  /*2130*/  FFMA R82, R42, R102, R37 ;  /* 0x000000662a527223 */ /* 0x000fe20000000025 */
[C---:B---3--:R-:W-:Y:S01]  /*2140*/  FFMA R36, R48.reuse, R100, R27 ;  /* 0x0000006430247223 */ /* 0x048fe2000000001b */
[C---:B------:R-:W-:Y:S01]  /*2150*/  FFMA R26, R48.reuse, R76, R26 ;  /* 0x0000004c301a7223 */ /* 0x040fe2000000001a */
[C---:B------:R-:W-:Y:S01]  /*2160*/  FFMA R24, R48.reuse, R52, R24 ;  /* 0x0000003430187223 */ /* 0x040fe20000000018 */
[----:B------:R-:W-:Y:S01]  /*2170*/  FFMA R48, R48, R32, R25 ;  /* 0x0000002030307223 */ /* 0x000fe20000000019 */
[C---:B------:R-:W-:Y:S01]  /*2180*/  FFMA R25, R49.reuse, R101, R36 ;  /* 0x0000006531197223 */ /* 0x040fe20000000024 */
[C---:B------:R-:W-:Y:S01]  /*2190*/  FFMA R27, R49.reuse, R77, R26 ;  /* 0x0000004d311b7223 */ /* 0x040fe2000000001a */
[----:B------:R-:W-:Y:S01]  /*21a0*/  FFMA R37, R49, R53, R24 ;  /* 0x0000003531257223 */ /* 0x000fe20000000018 */
[----:B------:R-:W-:Y:S01]  /*21b0*/  FFMA R107, R107, R55, R106 ;  /* 0x000000376b6b7223 */ /* 0x000fe2000000006a */
[C---:B------:R-:W-:Y:S01]  /*21c0*/  FFMA R104, R50.reuse, R102, R25 ;  /* 0x0000006632687223 */ /* 0x040fe20000000019 */
[-C--:B------:R-:W-:Y:S01]  /*21d0*/  FFMA R90, R50, R78.reuse, R27 ;  /* 0x0000004e325a7223 */ /* 0x080fe2000000001b */
[----:B------:R-:W-:Y:S01]  /*21e0*/  FFMA R80, R42, R78, R39 ;  /* 0x0000004e2a507223 */ /* 0x000fe20000000027 */
[----:B------:R-:W3:Y:S01]  /*21f0*/  LDS.128 R24, [R120.X4+UR5+0x3100] ;  /* 0x0031000578187984 */ /* 0x000ee20008004c00 */
[-C--:B------:R-:W-:Y:S01]  /*2200*/  FFMA R106, R50, R54.reuse, R37 ;  /* 0x00000036326a7223 */ /* 0x080fe20000000025 */
[C---:B------:R-:W-:Y:S01]  /*2210*/  FFMA R86, R42.reuse, R54, R41 ;  /* 0x000000362a567223 */ /* 0x040fe20000000029 */
[----:B------:R-:W-:Y:S01]  /*2220*/  FFMA R49, R49, R33, R48 ;  /* 0x0000002131317223 */ /* 0x000fe20000000030 */
[C---:B------:R-:W-:Y:S01]  /*2230*/  FFMA R145, R111.reuse, R103, R88 ;  /* 0x000000676f917223 */ /* 0x040fe20000000058 */
[-C--:B------:R-:W-:Y:S01]  /*2240*/  FFMA R74, R42, R34.reuse, R45 ;  /* 0x000000222a4a7223 */ /* 0x080fe2000000002d */
[----:B------:R-:W-:Y:S01]  /*2250*/  FFMA R111, R111, R55, R110 ;  /* 0x000000376f6f7223 */ /* 0x000fe2000000006e */
        /* <DEDUP_REMOVED lines=18> */
[C---:B------:R-:W-:Y:S01]  /*2380*/  FFMA R82, R43.reuse, R103, R82 ;  /* 0x000000672b527223 */ /* 0x040fe20000000052 */
[C---:B------:R-:W-:Y:S01]  /*2390*/  FFMA R80, R43.reuse, R79, R80 ;  /* 0x0000004f2b507223 */ /* 0x040fe20000000050 */
[C---:B--2---:R-:W-:Y:S01]  /*23a0*/  FFMA R56, R28.reuse, R52, R56 ;  /* 0x000000341c387223 */ /* 0x044fe20000000038 */
        /* <DEDUP_REMOVED lines=8> */
[C---:B------:R-:W-:Y:S01]  /*2430*/  FFMA R90, R51.reuse, R79, R90 ;  /* 0x0000004f335a7223 */ /* 0x040fe2000000005a */
[C---:B------:R-:W-:Y:S01]  /*2440*/  FFMA R88, R51.reuse, R35, R88 ;  /* 0x0000002333587223 */ /* 0x040fe20000000058 */
[----:B------:R-:W-:Y:S01]  /*2450*/  FFMA R106, R51, R55, R106 ;  /* 0x00000037336a7223 */ /* 0x000fe2000000006a */
[----:B------:R-:W-:Y:S01]  /*2460*/  FFMA R28, R28, R100, R59 ;  /* 0x000000641c1c7223 */ /* 0x000fe2000000003b */
[C---:B------:R-:W-:Y:S01]  /*2470*/  FFMA R140, R30.reuse, R54, R41 ;  /* 0x000000361e8c7223 */ /* 0x040fe20000000029 */
[C---:B------:R-:W-:Y:S01]  /*2480*/  FFMA R108, R30.reuse, R34, R23 ;  /* 0x000000221e6c7223 */ /* 0x040fe20000000017 */
[----:B------:R-:W-:Y:S01]  /*2490*/  FFMA R110, R30, R78, R21 ;  /* 0x0000004e1e6e7223 */ /* 0x000fe20000000015 */
[----:B------:R-:W-:Y:S01]  /*24a0*/  LDS.128 R40, [R125+0x90] ;  /* 0x000090007d287984 */ /* 0x000fe20000000c00 */
[----:B------:R-:W-:Y:S01]  /*24b0*/  FFMA R29, R29, R101, R28 ;  /* 0x000000651d1d7223 */ /* 0x000fe2000000001c */
[----:B---3--:R-:W-:Y:S01]  /*24c0*/  FFMA R28, R24, R32, R97 ;  /* 0x00000020181c7223 */ /* 0x008fe20000000061 */
[C---:B------:R-:W-:Y:S01]  /*24d0*/  FFMA R110, R31.reuse, R79, R110 ;  /* 0x0000004f1f6e7223 */ /* 0x040fe2000000006e */
[----:B------:R-:W2:Y:S01]  /*24e0*/  LDS.128 R20, [R120.X4+UR5+0x10] ;  /* 0x0000100578147984 */ /* 0x000ea20008004c00 */
[----:B------:R-:W-:Y:S01]  /*24f0*/  FFMA R138, R30, R102, R29 ;  /* 0x000000661e8a7223 */ /* 0x000fe2000000001d */
[C---:B------:R-:W-:Y:S01]  /*2500*/  FFMA R30, R24.reuse, R100, R99 ;  /* 0x00000064181e7223 */ /* 0x040fe20000000063 */
[C---:B------:R-:W-:Y:S01]  /*2510*/  FFMA R108, R31.reuse, R35, R108 ;  /* 0x000000231f6c7223 */ /* 0x040fe2000000006c */
[----:B------:R-:W3:Y:S01]  /*2520*/  LDS.128 R44, [R125+0x110] ;  /* 0x000110007d2c7984 */ /* 0x000ee20000000c00 */
[C---:B------:R-:W-:Y:S01]  /*2530*/  FFMA R138, R31.reuse, R103, R138 ;  /* 0x000000671f8a7223 */ /* 0x040fe2000000008a */
[----:B------:R-:W-:Y:S01]  /*2540*/  FFMA R140, R31, R55, R140 ;  /* 0x000000371f8c7223 */ /* 0x000fe2000000008c */
[C---:B------:R-:W-:Y:S01]  /*2550*/  FFMA R97, R25.reuse, R101, R30 ;  /* 0x0000006519617223 */ /* 0x040fe2000000001e */
[----:B------:R-:W4:Y:S01]  /*2560*/  LDS.128 R48, [R125+0x10] ;  /* 0x000010007d307984 */ /* 0x000f220000000c00 */
[C---:B------:R-:W-:Y:S01]  /*2570*/  FFMA R72, R25.reuse, R33, R28 ;  /* 0x0000002119487223 */ /* 0x040fe2000000001c */
[C---:B------:R-:W-:Y:S01]  /*2580*/  FFMA R98, R24.reuse, R76, R98 ;  /* 0x0000004c18627223 */ /* 0x040fe20000000062 */
[----:B------:R-:W-:Y:S01]  /*2590*/  FFMA R24, R24, R52, R96 ;  /* 0x0000003418187223 */ /* 0x000fe20000000060 */
[----:B------:R-:W4:Y:S01]  /*25a0*/  LDS.128 R56, [R125+0x190] ;  /* 0x000190007d387984 */ /* 0x000f220000000c00 */
[----:B-1----:R-:W-:Y:S01]  /*25b0*/  FFMA R32, R36, R32, R93 ;  /* 0x0000002024207223 */ /* 0x002fe2000000005d */
        /* <DEDUP_REMOVED lines=26> */
[C---:B--2---:R-:W-:Y:S01]  /*2760*/  FFMA R34, R20.reuse, R40, R129 ;  /* 0x0000002814227223 */ /* 0x044fe20000000081 */
[----:B------:R-:W-:Y:S01]  /*2770*/  FFMA R93, R39, R55, R38 ;  /* 0x00000037275d7223 */ /* 0x000fe20000000026 */
[----:B---3--:R-:W-:-:S02]  /*2780*/  FFMA R36, R20, R44, R131 ;  /* 0x0000002c14247223 */ /* 0x008fc40000000083 */
[C---:B------:R-:W-:Y:S01]  /*2790*/  FFMA R39, R21.reuse, R41, R34 ;  /* 0x0000002915277223 */ /* 0x040fe20000000022 */
[----:B----4-:R-:W-:Y:S01]  /*27a0*/  FFMA R32, R20, R48, R127 ;  /* 0x0000003014207223 */ /* 0x010fe2000000007f */
[C---:B------:R-:W-:Y:S02]  /*27b0*/  FFMA R37, R21.reuse, R45, R36 ;  /* 0x0000002d15257223 */ /* 0x040fe40000000024 */
[----:B------:R-:W-:Y:S01]  /*27c0*/  FFMA R36, R22, R42, R39 ;  /* 0x0000002a16247223 */ /* 0x000fe20000000027 */
[----:B------:R-:W-:Y:S01]  /*27d0*/  FFMA R20, R20, R56, R133 ;  /* 0x0000003814147223 */ /* 0x000fe20000000085 */
[C---:B------:R-:W-:Y:S01]  /*27e0*/  FFMA R53, R21.reuse, R49, R32 ;  /* 0x0000003115357223 */ /* 0x040fe20000000020 */
[C---:B------:R-:W-:Y:S01]  /*27f0*/  FFMA R38, R22.reuse, R46, R37 ;  /* 0x0000002e16267223 */ /* 0x040fe20000000025 */
[----:B------:R-:W2:Y:S01]  /*2800*/  LDS.128 R32, [R120.X4+UR5+0x190] ;  /* 0x0001900578207984 */ /* 0x000ea20008004c00 */
[----:B------:R-:W-:Y:S01]  /*2810*/  FFMA R21, R21, R57, R20 ;  /* 0x0000003915157223 */ /* 0x000fe20000000014 */
[----:B------:R-:W-:Y:S01]  /*2820*/  FFMA R20, R22, R50, R53 ;  /* 0x0000003216147223 */ /* 0x000fe20000000035 */
[C---:B------:R-:W-:Y:S01]  /*2830*/  FFMA R101, R23.reuse, R43, R36 ;  /* 0x0000002b17657223 */ /* 0x040fe20000000024 */
[----:B-1----:R-:W-:Y:S01]  /*2840*/  FFMA R36, R28, R56, R137 ;  /* 0x000000381c247223 */ /* 0x002fe20000000089 */
[----:B------:R-:W-:Y:S01]  /*2850*/  FFMA R22, R22, R58, R21 ;  /* 0x0000003a16167223 */ /* 0x000fe20000000015 */
[----:B------:R-:W-:Y:S01]  /*2860*/  FFMA R95, R23, R51, R20 ;  /* 0x00000033175f7223 */ /* 0x000fe20000000014 */
[C---:B------:R-:W-:Y:S01]  /*2870*/  FFMA R20, R28.reuse, R40, R105 ;  /* 0x000000281c147223 */ /* 0x040fe20000000069 */
[----:B------:R-:W-:Y:S01]  /*2880*/  FFMA R37, R29, R57, R36 ;  /* 0x000000391d257223 */ /* 0x000fe20000000024 */
[----:B------:R-:W-:Y:S01]  /*2890*/  FFMA R129, R23, R59, R22 ;  /* 0x0000003b17817223 */ /* 0x000fe20000000016 */
[C---:B------:R-:W-:Y:S01]  /*28a0*/  FFMA R22, R28.reuse, R44, R135 ;  /* 0x0000002c1c167223 */ /* 0x040fe20000000087 */
[----:B------:R-:W-:Y:S01]  /*28b0*/  FFMA R28, R28, R48, R107 ;  /* 0x000000301c1c7223 */ /* 0x000fe2000000006b */
[----:B------:R-:W-:Y:S01]  /*28c0*/  FFMA R53, R29, R41, R20 ;  /* 0x000000291d357223 */ /* 0x000fe20000000014 */
[----:B------:R-:W-:Y:S01]  /*28d0*/  FFMA R127, R23, R47, R38 ;  /* 0x0000002f177f7223 */ /* 0x000fe20000000026 */
        /* <DEDUP_REMOVED lines=76> */
[C---:B--2---:R-:W-:Y:S01]  /*2da0*/  FFMA R36, R24.reuse, R56, R155 ;  /* 0x0000003818247223 */ /* 0x044fe2000000009b */
[C---:B------:R-:W-:Y:S01]  /*2db0*/  FFMA R69, R31.reuse, R43, R28 ;  /* 0x0000002b1f457223 */ /* 0x040fe2000000001c */
[----:B------:R-:W-:Y:S01]  /*2dc0*/  FFMA R149, R31, R51, R30 ;  /* 0x000000331f957223 */ /* 0x000fe2000000001e */
[C---:B------:R-:W-:Y:S01]  /*2dd0*/  FFMA R30, R24.reuse, R44, R83 ;  /* 0x0000002c181e7223 */ /* 0x040fe20000000053 */
[C---:B------:R-:W-:Y:S01]  /*2de0*/  FFMA R28, R24.reuse, R40, R81 ;  /* 0x00000028181c7223 */ /* 0x040fe20000000051 */
[----:B------:R-:W-:Y:S01]  /*2df0*/  FFMA R24, R24, R48, R157 ;  /* 0x0000003018187223 */ /* 0x000fe2000000009d */
[C---:B------:R-:W-:Y:S01]  /*2e00*/  FFMA R37, R25.reuse, R57, R36 ;  /* 0x0000003919257223 */ /* 0x040fe20000000024 */
[C---:B------:R-:W-:Y:S01]  /*2e10*/  FFMA R39, R25.reuse, R45, R30 ;  /* 0x0000002d19277223 */ /* 0x040fe2000000001e */
[C---:B------:R-:W-:Y:S01]  /*2e20*/  FFMA R53, R25.reuse, R41, R28 ;  /* 0x0000002919357223 */ /* 0x040fe2000000001c */
[----:B------:R-:W-:Y:S01]  /*2e30*/  FFMA R25, R25, R49, R24 ;  /* 0x0000003119197223 */ /* 0x000fe20000000018 */
[-C--:B------:R-:W-:Y:S01]  /*2e40*/  FFMA R147, R31, R59.reuse, R38 ;  /* 0x0000003b1f937223 */ /* 0x080fe20000000026 */
[C---:B------:R-:W-:Y:S01]  /*2e50*/  FFMA R38, R26.reuse, R58, R37 ;  /* 0x0000003a1a267223 */ /* 0x040fe20000000025 */
[----:B------:R-:W2:Y:S01]  /*2e60*/  LDS.128 R28, [R120.X4+UR5+0x2090] ;  /* 0x00209005781c7984 */ /* 0x000ea20008004c00 */
        /* <DEDUP_REMOVED lines=33> */
[C---:B------:R-:W-:Y:S01]  /*3080*/  FFMA R36, R22.reuse, R46, R39 ;  /* 0x0000002e16247223 */ /* 0x040fe20000000027 */
[C---:B------:R-:W-:Y:S01]  /*3090*/  FFMA R20, R22.reuse, R42, R53 ;  /* 0x0000002a16147223 */ /* 0x040fe20000000035 */
[----:B------:R-:W-:Y:S01]  /*30a0*/  FFMA R22, R22, R50, R21 ;  /* 0x0000003216167223 */ /* 0x000fe20000000015 */
[----:B------:R-:W3:Y:S01]  /*30b0*/  LDS.128 R32, [R120.X4+UR5+0x2190] ;  /* 0x0021900578207984 */ /* 0x000ee20008004c00 */
[C---:B------:R-:W-:Y:S01]  /*30c0*/  FFMA R163, R23.reuse, R59, R38 ;  /* 0x0000003b17a37223 */ /* 0x040fe20000000026 */
[C---:B------:R-:W-:Y:S01]  /*30d0*/  FFMA R87, R23.reuse, R47, R36 ;  /* 0x0000002f17577223 */ /* 0x040fe20000000024 */
[C---:B------:R-:W-:Y:S01]  /*30e0*/  FFMA R85, R23.reuse, R43, R20 ;  /* 0x0000002b17557223 */ /* 0x040fe20000000014 */
[----:B------:R-:W-:Y:S01]  /*30f0*/  FFMA R165, R23, R51, R22 ;  /* 0x0000003317a57223 */ /* 0x000fe20000000016 */
[C---:B--2---:R-:W-:Y:S01]  /*3100*/  FFMA R66, R28.reuse, R44, R66 ;  /* 0x0000002c1c427223 */ /* 0x044fe20000000042 */
[----:B------:R-:W2:Y:S01]  /*3110*/  LDS.128 R20, [R120.X4+UR5+0x3010] ;  /* 0x0030100578147984 */ /* 0x000ea20008004c00 */
[C---:B------:R-:W-:Y:S01]  /*3120*/  FFMA R64, R28.reuse, R40, R64 ;  /* 0x000000281c407223 */ /* 0x040fe20000000040 */
[C---:B------:R-:W-:Y:S01]  /*3130*/  FFMA R68, R28.reuse, R56, R68 ;  /* 0x000000381c447223 */ /* 0x040fe20000000044 */
[C---:B------:R-:W-:Y:S01]  /*3140*/  FFMA R39, R29.reuse, R45, R66 ;  /* 0x0000002d1d277223 */ /* 0x040fe20000000042 */
[----:B------:R-:W-:Y:S01]  /*3150*/  FFMA R70, R28, R48, R70 ;  /* 0x000000301c467223 */ /* 0x000fe20000000046 */
[C---:B------:R-:W-:Y:S01]  /*3160*/  FFMA R53, R29.reuse, R41, R64 ;  /* 0x000000291d357223 */ /* 0x040fe20000000040 */
[C---:B------:R-:W-:Y:S01]  /*3170*/  FFMA R37, R29.reuse, R57, R68 ;  /* 0x000000391d257223 */ /* 0x040fe20000000044 */
[----:B------:R-:W4:Y:S01]  /*3180*/  LDS.128 R64, [R120.X4+UR5+0x3090] ;  /* 0x0030900578407984 */ /* 0x000f220008004c00 */
        /* <DEDUP_REMOVED lines=43> */
[-C--:B------:R-:W-:Y:S01]  /*3440*/  FFMA R21, R21, R41.reuse, R20 ;  /* 0x0000002915157223 */ /* 0x080fe20000000014 */
[----:B------:R-:W2:Y:S01]  /*3450*/  LDS.128 R60, [R120.X4+UR5+0x3190] ;  /* 0x00319005783c7984 */ /* 0x000ea20008004c00 */
[C---:B------:R-:W-:Y:S01]  /*3460*/  FFMA R102, R22.reuse, R50, R29 ;  /* 0x0000003216667223 */ /* 0x040fe2000000001d */
[C---:B------:R-:W-:Y:S01]  /*3470*/  FFMA R100, R22.reuse, R58, R25 ;  /* 0x0000003a16647223 */ /* 0x040fe20000000019 */
[C---:B------:R-:W-:Y:S01]  /*3480*/  FFMA R98, R22.reuse, R46, R27 ;  /* 0x0000002e16627223 */ /* 0x040fe2000000001b */
[----:B------:R-:W-:Y:S01]  /*3490*/  FFMA R96, R22, R42, R21 ;  /* 0x0000002a16607223 */ /* 0x000fe20000000015 */
[C---:B----4-:R-:W-:Y:S01]  /*34a0*/  FFMA R140, R64.reuse, R48, R140 ;  /* 0x00000030408c7223 */ /* 0x050fe2000000008c */
[C---:B------:R-:W-:Y:S01]  /*34b0*/  FFMA R108, R64.reuse, R40, R108 ;  /* 0x00000028406c7223 */ /* 0x040fe2000000006c */
[----:B------:R-:W-:Y:S01]  /*34c0*/  FFMA R110, R64, R44, R110 ;  /* 0x0000002c406e7223 */ /* 0x000fe2000000006e */
[----:B------:R-:W-:Y:S01]  /*34d0*/  FFMA R33, R33, R41, R88 ;  /* 0x0000002921217223 */ /* 0x000fe20000000058 */
[C---:B------:R-:W-:Y:S01]  /*34e0*/  FFMA R100, R23.reuse, R59, R100 ;  /* 0x0000003b17647223 */ /* 0x040fe20000000064 */
[C---:B------:R-:W-:Y:S01]  /*34f0*/  FFMA R98, R23.reuse, R47, R98 ;  /* 0x0000002f17627223 */ /* 0x040fe20000000062 */
[C---:B------:R-:W-:Y:S01]  /*3500*/  FFMA R96, R23.reuse, R43, R96 ;  /* 0x0000002b17607223 */ /* 0x040fe20000000060 */
[----:B------:R-:W-:Y:S01]  /*3510*/  FFMA R102, R23, R51, R102 ;  /* 0x0000003317667223 */ /* 0x000fe20000000066 */
[C---:B------:R-:W-:Y:S01]  /*3520*/  FFMA R25, R65.reuse, R49, R140 ;  /* 0x0000003141197223 */ /* 0x040fe2000000008c */
[C---:B------:R-:W-:Y:S01]  /*3530*/  FFMA R23, R65.reuse, R41, R108 ;  /* 0x0000002941177223 */ /* 0x040fe2000000006c */
[----:B------:R-:W-:Y:S01]  /*3540*/  FFMA R21, R65, R45, R110 ;  /* 0x0000002d41157223 */ /* 0x000fe2000000006e */
[----:B------:R-:W-:Y:S01]  /*3550*/  FFMA R88, R34, R42, R33 ;  /* 0x0000002a22587223 */ /* 0x000fe20000000021 */
        /* <DEDUP_REMOVED lines=8> */
[----:B------:R-:W-:Y:S01]  /*35e0*/  LDS.128 R36, [R120.X4+UR5+0x20] ;  /* 0x0000200578247984 */ /* 0x000fe20008004c00 */
[----:B------:R-:W-:Y:S01]  /*35f0*/  FFMA R65, R65, R57, R138 ;  /* 0x0000003941417223 */ /* 0x000fe2000000008a */
[C---:B-1----:R-:W-:Y:S01]  /*3600*/  FFMA R64, R52.reuse, R40, R97 ;  /* 0x0000002834407223 */ /* 0x042fe20000000061 */
[----:B------:R-:W-:Y:S01]  /*3610*/  FFMA R72, R52, R56, R72 ;  /* 0x0000003834487223 */ /* 0x000fe20000000048 */
[----:B------:R-:W1:Y:S01]  /*3620*/  LDS.128 R20, [R125+0xa0] ;  /* 0x0000a0007d147984 */ /* 0x000e620000000c00 */
[----:B------:R-:W-:Y:S01]  /*3630*/  FFMA R108, R66, R58, R65 ;  /* 0x0000003a426c7223 */ /* 0x000fe20000000041 */
[C---:B------:R-:W-:Y:S01]  /*3640*/  FFMA R66, R52.reuse, R44, R99 ;  /* 0x0000002c34427223 */ /* 0x040fe20000000063 */
[----:B------:R-:W-:Y:S01]  /*3650*/  FFMA R84, R52, R48, R84 ;  /* 0x0000003034547223 */ /* 0x000fe20000000054 */
[----:B------:R-:W3:Y:S01]  /*3660*/  LDS.128 R24, [R125+0x120] ;  /* 0x000120007d187984 */ /* 0x000ee20000000c00 */
[C---:B------:R-:W-:Y:S01]  /*3670*/  FFMA R108, R67.reuse, R59, R108 ;  /* 0x0000003b436c7223 */ /* 0x040fe2000000006c */
[C---:B------:R-:W-:Y:S01]  /*3680*/  FFMA R106, R67.reuse, R47, R106 ;  /* 0x0000002f436a7223 */ /* 0x040fe2000000006a */
[C---:B------:R-:W-:Y:S01]  /*3690*/  FFMA R104, R67.reuse, R43, R104 ;  /* 0x0000002b43687223 */ /* 0x040fe20000000068 */
[----:B------:R-:W4:Y:S01]  /*36a0*/  LDS.128 R28, [R125+0x20] ;  /* 0x000020007d1c7984 */ /* 0x000f220000000c00 */
[----:B------:R-:W-:Y:S01]  /*36b0*/  FFMA R110, R67, R51, R110 ;  /* 0x00000033436e7223 */ /* 0x000fe2000000006e */
[C---:B------:R-:W-:Y:S01]  /*36c0*/  FFMA R99, R53.reuse, R45, R66 ;  /* 0x0000002d35637223 */ /* 0x040fe20000000042 */
[C---:B------:R-:W-:Y:S01]  /*36d0*/  FFMA R52, R53.reuse, R41, R64 ;  /* 0x0000002935347223 */ /* 0x040fe20000000040 */
[----:B------:R-:W4:Y:S01]  /*36e0*/  LDS.128 R32, [R125+0x1a0] ;  /* 0x0001a0007d207984 */ /* 0x000f220000000c00 */
[C---:B------:R-:W-:Y:S01]  /*36f0*/  FFMA R97, R53.reuse, R57, R72 ;  /* 0x0000003935617223 */ /* 0x040fe20000000048 */
[----:B------:R-:W-:Y:S01]  /*3700*/  FFMA R53, R53, R49, R84 ;  /* 0x0000003135357223 */ /* 0x000fe20000000054 */
[C---:B------:R-:W-:Y:S01]  /*3710*/  FFMA R52, R54.reuse, R42, R52 ;  /* 0x0000002a36347223 */ /* 0x040fe20000000034 */
[----:B------:R-:W4:Y:S01]  /*3720*/  LDS.128 R64, [R120.X4+UR5+0xa0] ;  /* 0x0000a00578407984 */ /* 0x000f220008004c00 */
        /* <DEDUP_REMOVED lines=23> */
[----:B-1----:R-:W-:Y:S01]  /*38a0*/  FFMA R42, R36, R20, R101 ;  /* 0x00000014242a7223 */ /* 0x002fe20000000065 */
[----:B------:R-:W-:-:S02]  /*38b0*/  FFMA R77, R63, R59, R58 ;  /* 0x0000003b3f4d7223 */ /* 0x000fc4000000003a */
[----:B------:R-:W-:Y:S01]  /*38c0*/  LDS.128 R60, [R120.X4+UR5+0x31a0] ;  /* 0x0031a005783c7984 */ /* 0x000fe20008004c00 */
[C---:B---3--:R-:W-:Y:S01]  /*38d0*/  FFMA R44, R36.reuse, R24, R127 ;  /* 0x00000018242c7223 */ /* 0x048fe2000000007f */
[C---:B------:R-:W-:Y:S01]  /*38e0*/  FFMA R47, R37.reuse, R21, R42 ;  /* 0x00000015252f7223 */ /* 0x040fe2000000002a */
[----:B----4-:R-:W-:Y:S02]  /*38f0*/  FFMA R40, R36, R28, R95 ;  /* 0x0000001c24287223 */ /* 0x010fe4000000005f */
[C---:B------:R-:W-:Y:S01]  /*3900*/  FFMA R45, R37.reuse, R25, R44 ;  /* 0x00000019252d7223 */ /* 0x040fe2000000002c */
[----:B------:R-:W-:Y:S01]  /*3910*/  FFMA R44, R38, R22, R47 ;  /* 0x00000016262c7223 */ /* 0x000fe2000000002f */
[----:B------:R-:W-:Y:S01]  /*3920*/  FFMA R36, R36, R32, R129 ;  /* 0x0000002024247223 */ /* 0x000fe20000000081 */
[C---:B------:R-:W-:Y:S01]  /*3930*/  FFMA R49, R37.reuse, R29, R40 ;  /* 0x0000001d25317223 */ /* 0x040fe20000000028 */
[C---:B------:R-:W-:Y:S01]  /*3940*/  FFMA R46, R38.reuse, R26, R45 ;  /* 0x0000001a262e7223 */ /* 0x040fe2000000002d */
[----:B------:R-:W1:Y:S01]  /*3950*/  LDS.128 R40, [R120.X4+UR5+0x1a0] ;  /* 0x0001a00578287984 */ /* 0x000e620008004c00 */
[----:B------:R-:W-:Y:S01]  /*3960*/  FFMA R37, R37, R33, R36 ;  /* 0x0000002125257223 */ /* 0x000fe20000000024 */
[----:B------:R-:W-:Y:S01]  /*3970*/  FFMA R36, R38, R30, R49 ;  /* 0x0000001e26247223 */ /* 0x000fe20000000031 */
        /* <DEDUP_REMOVED lines=12> */
[C---:B------:R-:W-:Y:S01]  /*3a40*/  FFMA R44, R66.reuse, R22, R49 ;  /* 0x00000016422c7223 */ /* 0x040fe20000000031 */
[----:B------:R-:W3:Y:S01]  /*3a50*/  LDS.128 R36, [R120.X4+UR5+0x1020] ;  /* 0x0010200578247984 */ /* 0x000ee20008004c00 */
        /* <DEDUP_REMOVED lines=107> */
[C---:B--2---:R-:W-:Y:S01]  /*4110*/  FFMA R42, R36.reuse, R24, R87 ;  /* 0x00000018242a7223 */ /* 0x044fe20000000057 */
        /* <DEDUP_REMOVED lines=12> */
[-C--:B------:R-:W-:Y:S01]  /*41e0*/  FFMA R38, R38, R30.reuse, R37 ;  /* 0x0000001e26267223 */ /* 0x080fe20000000025 */
[C---:B------:R-:W-:Y:S01]  /*41f0*/  FFMA R163, R39.reuse, R35, R54 ;  /* 0x0000002327a37223 */ /* 0x040fe20000000036 */
[C---:B------:R-:W-:Y:S01]  /*4200*/  FFMA R87, R39.reuse, R27, R52 ;  /* 0x0000001b27577223 */ /* 0x040fe20000000034 */
[C---:B------:R-:W-:Y:S01]  /*4210*/  FFMA R85, R39.reuse, R23, R36 ;  /* 0x0000001727557223 */ /* 0x040fe20000000024 */
[-C--:B------:R-:W-:Y:S01]  /*4220*/  FFMA R165, R39, R31.reuse, R38 ;  /* 0x0000001f27a57223 */ /* 0x080fe20000000026 */
[----:B------:R-:W-:Y:S01]  /*4230*/  FFMA R66, R66, R30, R65 ;  /* 0x0000001e42427223 */ /* 0x000fe20000000041 */
[----:B------:R-:W4:Y:S01]  /*4240*/  LDS.128 R36, [R120.X4+UR5+0x3020] ;  /* 0x0030200578247984 */ /* 0x000f220008004c00 */
[C---:B-1----:R-:W-:Y:S01]  /*4250*/  FFMA R76, R44.reuse, R32, R76 ;  /* 0x000000202c4c7223 */ /* 0x042fe2000000004c */
[C---:B------:R-:W-:Y:S01]  /*4260*/  FFMA R70, R44.reuse, R24, R70 ;  /* 0x000000182c467223 */ /* 0x040fe20000000046 */
[----:B------:R-:W-:Y:S01]  /*4270*/  FFMA R133, R67, R31, R66 ;  /* 0x0000001f43857223 */ /* 0x000fe20000000042 */
        /* <DEDUP_REMOVED lines=13> */
[C---:B---3--:R-:W-:Y:S01]  /*4350*/  FFMA R82, R48.reuse, R32, R82 ;  /* 0x0000002030527223 */ /* 0x048fe20000000052 */
        /* <DEDUP_REMOVED lines=8> */
[----:B------:R-:W3:Y:S01]  /*43e0*/  LDS.128 R56, [R120.X4+UR5+0x3120] ;  /* 0x0031200578387984 */ /* 0x000ee20008004c00 */
[-C--:B------:R-:W-:Y:S01]  /*43f0*/  FFMA R49, R49, R29.reuse, R86 ;  /* 0x0000001d31317223 */ /* 0x080fe20000000056 */
[C---:B------:R-:W-:Y:S01]  /*4400*/  FFMA R82, R50.reuse, R34, R45 ;  /* 0x0000002232527223 */ /* 0x040fe2000000002d */
[----:B------:R-:W-:Y:S01]  /*4410*/  FFMA R80, R50, R26, R47 ;  /* 0x0000001a32507223 */ /* 0x000fe2000000002f */
[C---:B--2---:R-:W-:Y:S01]  /*4420*/  FFMA R94, R40.reuse, R28, R94 ;  /* 0x0000001c285e7223 */ /* 0x044fe2000000005e */
        /* <DEDUP_REMOVED lines=12> */
[C---:B----4-:R-:W-:Y:S01]  /*44f0*/  FFMA R102, R36.reuse, R28, R102 ;  /* 0x0000001c24667223 */ /* 0x050fe20000000066 */
        /* <DEDUP_REMOVED lines=25> */
[C---:B------:R-:W-:Y:S01]  /*4690*/  FFMA R41, R65.reuse, R29, R110 ;  /* 0x0000001d41297223 */ /* 0x040fe2000000006e */
[----:B------:R-:W-:Y:S01]  /*46a0*/  FFMA R108, R64, R32, R108 ;  /* 0x00000020406c7223 */ /* 0x000fe2000000006c */
[C---:B------:R-:W-:Y:S01]  /*46b0*/  FFMA R104, R66.reuse, R22, R39 ;  /* 0x0000001642687223 */ /* 0x040fe20000000027 */
[C---:B------:R-:W-:Y:S01]  /*46c0*/  FFMA R106, R66.reuse, R26, R37 ;  /* 0x0000001a426a7223 */ /* 0x040fe20000000025 */
[----:B------:R-:W-:Y:S01]  /*46d0*/  LDS.128 R52, [R120.X4+UR5+0x30] ;  /* 0x0000300578347984 */ /* 0x000fe20008004c00 */
[----:B------:R-:W-:Y:S01]  /*46e0*/  FFMA R65, R65, R33, R108 ;  /* 0x0000002141417223 */ /* 0x000fe2000000006c */
[----:B------:R-:W-:Y:S01]  /*46f0*/  FFMA R110, R66, R30, R41 ;  /* 0x0000001e426e7223 */ /* 0x000fe20000000029 */
[----:B---3--:R-:W-:Y:S01]  /*4700*/  FFMA R64, R56, R20, R97 ;  /* 0x0000001438407223 */ /* 0x008fe20000000061 */
[----:B------:R-:W1:Y:S01]  /*4710*/  LDS.128 R36, [R125+0xb0] ;  /* 0x0000b0007d247984 */ /* 0x000e620000000c00 */
[----:B------:R-:W-:Y:S01]  /*4720*/  FFMA R108, R66, R34, R65 ;  /* 0x00000022426c7223 */ /* 0x000fe20000000041 */
[C---:B------:R-:W-:Y:S01]  /*4730*/  FFMA R66, R56.reuse, R24, R99 ;  /* 0x0000001838427223 */ /* 0x040fe20000000063 */
[C---:B------:R-:W-:Y:S01]  /*4740*/  FFMA R72, R56.reuse, R32, R72 ;  /* 0x0000002038487223 */ /* 0x040fe20000000048 */
[----:B------:R-:W2:Y:S01]  /*4750*/  LDS.128 R44, [R125+0x30] ;  /* 0x000030007d2c7984 */ /* 0x000ea20000000c00 */
[----:B------:R-:W-:Y:S01]  /*4760*/  FFMA R84, R56, R28, R84 ;  /* 0x0000001c38547223 */ /* 0x000fe20000000054 */
[C---:B------:R-:W-:Y:S01]  /*4770*/  FFMA R108, R67.reuse, R35, R108 ;  /* 0x00000023436c7223 */ /* 0x040fe2000000006c */
[C---:B------:R-:W-:Y:S01]  /*4780*/  FFMA R106, R67.reuse, R27, R106 ;  /* 0x0000001b436a7223 */ /* 0x040fe2000000006a */
[----:B------:R-:W3:Y:S01]  /*4790*/  LDS.128 R40, [R125+0x130] ;  /* 0x000130007d287984 */ /* 0x000ee20000000c00 */
[C---:B------:R-:W-:Y:S01]  /*47a0*/  FFMA R104, R67.reuse, R23, R104 ;  /* 0x0000001743687223 */ /* 0x040fe20000000068 */
[----:B------:R-:W-:Y:S01]  /*47b0*/  FFMA R110, R67, R31, R110 ;  /* 0x0000001f436e7223 */ /* 0x000fe2000000006e */
        /* <DEDUP_REMOVED lines=8> */
[----:B------:R-:W4:Y:S01]  /*4840*/  LDS.128 R48, [R125+0x1b0] ;  /* 0x0001b0007d307984 */ /* 0x000f220000000c00 */
        /* <DEDUP_REMOVED lines=10> */
[----:B------:R-:W4:Y:S01]  /*48f0*/  LDS.128 R56, [R120.X4+UR5+0x130] ;  /* 0x0001300578387984 */ /* 0x000f220008004c00 */
        /* <DEDUP_REMOVED lines=11> */
[C---:B-1----:R-:W-:Y:S01]  /*49b0*/  FFMA R22, R52.reuse, R36, R101 ;  /* 0x0000002434167223 */ /* 0x042fe20000000065 */
[----:B------:R-:W-:Y:S01]  /*49c0*/  FFMA R79, R63, R27, R26 ;  /* 0x0000001b3f4f7223 */ /* 0x000fe2000000001a */
[----:B--2---:R-:W-:Y:S01]  /*49d0*/  FFMA R20, R52, R44, R95 ;  /* 0x0000002c34147223 */ /* 0x004fe2000000005f */
[----:B------:R-:W-:Y:S01]  /*49e0*/  FFMA R34, R62, R34, R33 ;  /* 0x000000223e227223 */ /* 0x000fe20000000021 */
[----:B------:R-:W-:Y:S01]  /*49f0*/  FFMA R27, R53, R37, R22 ;  /* 0x00000025351b7223 */ /* 0x000fe20000000016 */
[----:B------:R-:W-:Y:S01]  /*4a00*/  FFMA R103, R63, R31, R30 ;  /* 0x0000001f3f677223 */ /* 0x000fe2000000001e */
[----:B---3--:R-:W-:Y:S01]  /*4a10*/  FFMA R24, R52, R40, R127 ;  /* 0x0000002834187223 */ /* 0x008fe2000000007f */
[C---:B------:R-:W-:Y:S01]  /*4a20*/  FFMA R29, R53.reuse, R45, R20 ;  /* 0x0000002d351d7223 */ /* 0x040fe20000000014 */
[C---:B------:R-:W-:Y:S01]  /*4a30*/  FFMA R26, R54.reuse, R38, R27 ;  /* 0x00000026361a7223 */ /* 0x040fe2000000001b */
[----:B------:R-:W1:Y:S01]  /*4a40*/  LDS.128 R20, [R120.X4+UR5+0x1b0] ;  /* 0x0001b00578147984 */ /* 0x000e620008004c00 */
[----:B------:R-:W-:Y:S01]  /*4a50*/  FFMA R25, R53, R41, R24 ;  /* 0x0000002935197223 */ /* 0x000fe20000000018 */
[----:B------:R-:W-:Y:S01]  /*4a60*/  FFMA R24, R54, R46, R29 ;  /* 0x0000002e36187223 */ /* 0x000fe2000000001d */
[C---:B------:R-:W-:Y:S01]  /*4a70*/  FFMA R101, R55.reuse, R39, R26 ;  /* 0x0000002737657223 */ /* 0x040fe2000000001a */
[----:B----4-:R-:W-:Y:S01]  /*4a80*/  FFMA R26, R64, R40, R107 ;  /* 0x00000028401a7223 */ /* 0x010fe2000000006b */
[----:B------:R-:W-:Y:S01]  /*4a90*/  FFMA R28, R54, R42, R25 ;  /* 0x0000002a361c7223 */ /* 0x000fe20000000019 */
[----:B------:R-:W-:Y:S01]  /*4aa0*/  FFMA R95, R55, R47, R24 ;  /* 0x0000002f375f7223 */ /* 0x000fe20000000018 */
[C---:B------:R-:W-:Y:S01]  /*4ab0*/  FFMA R24, R64.reuse, R36, R105 ;  /* 0x0000002440187223 */ /* 0x040fe20000000069 */
[----:B------:R-:W-:Y:S01]  /*4ac0*/  FFMA R31, R65, R41, R26 ;  /* 0x00000029411f7223 */ /* 0x000fe2000000001a */
[----:B------:R-:W-:Y:S01]  /*4ad0*/  FFMA R127, R55, R43, R28 ;  /* 0x0000002b377f7223 */ /* 0x000fe2000000001c */
[----:B------:R-:W-:Y:S01]  /*4ae0*/  FFMA R28, R64, R48, R131 ;  /* 0x00000030401c7223 */ /* 0x000fe20000000083 */
[C---:B------:R-:W-:Y:S01]  /*4af0*/  FFMA R33, R65.reuse, R37, R24 ;  /* 0x0000002541217223 */ /* 0x040fe20000000018 */
[C---:B------:R-:W-:Y:S01]  /*4b00*/  FFMA R30, R66.reuse, R42, R31 ;  /* 0x0000002a421e7223 */ /* 0x040fe2000000001f */
[----:B------:R-:W2:Y:S01]  /*4b10*/  LDS.128 R24, [R120.X4+UR5+0x1030] ;  /* 0x0010300578187984 */ /* 0x000ea20008004c00 */
[----:B------:R-:W-:Y:S01]  /*4b20*/  FFMA R29, R65, R49, R28 ;  /* 0x00000031411d7223 */ /* 0x000fe2000000001c */
        /* <DEDUP_REMOVED lines=8> */
[----:B------:R-:W-:Y:S01]  /*4bb0*/  FFMA R77, R63, R35, R34 ;  /* 0x000000233f4d7223 */ /* 0x000fe20000000022 */
        /* <DEDUP_REMOVED lines=11> */
[----:B------:R-:W-:Y:S01]  /*4c70*/  FFMA R52, R58, R50, R33 ;  /* 0x000000323a347223 */ /* 0x000fe20000000021 */
[C---:B------:R-:W-:Y:S01]  /*4c80*/  FFMA R91, R59.reuse, R43, R34 ;  /* 0x0000002b3b5b7223 */ /* 0x040fe20000000022 */
[----:B------:R-:W-:Y:S01]  /*4c90*/  FFMA R89, R59, R39, R32 ;  /* 0x000000273b597223 */ /* 0x000fe20000000020 */
[-C--:B------:R-:W-:Y:S01]  /*4ca0*/  FFMA R129, R55, R51.reuse, R54 ;  /* 0x0000003337817223 */ /* 0x080fe20000000036 */
[----:B------:R-:W-:Y:S01]  /*4cb0*/  FFMA R135, R59, R51, R52 ;  /* 0x000000333b877223 */ /* 0x000fe20000000034 */
[C---:B-1----:R-:W-:Y:S01]  /*4cc0*/  FFMA R52, R20.reuse, R48, R139 ;  /* 0x0000003014347223 */ /* 0x042fe2000000008b */
        /* <DEDUP_REMOVED lines=84> */
[C---:B---3--:R-:W-:Y:S01]  /*5210*/  FFMA R22, R24.reuse, R40, R87 ;  /* 0x0000002818167223 */ /* 0x048fe20000000057 */
[C---:B------:R-:W-:Y:S01]  /*5220*/  FFMA R20, R24.reuse, R36, R85 ;  /* 0x0000002418147223 */ /* 0x040fe20000000055 */
[C---:B------:R-:W-:Y:S01]  /*5230*/  FFMA R52, R24.reuse, R48, R163 ;  /* 0x0000003018347223 */ /* 0x040fe200000000a3 */
[-C--:B------:R-:W-:Y:S01]  /*5240*/  FFMA R24, R24, R44.reuse, R165 ;  /* 0x0000002c18187223 */ /* 0x080fe200000000a5 */
[----:B------:R-:W-:Y:S01]  /*5250*/  FFMA R159, R23, R51, R54 ;  /* 0x00000033179f7223 */ /* 0x000fe20000000036 */
[C---:B------:R-:W-:Y:S01]  /*5260*/  FFMA R55, R25.reuse, R41, R22 ;  /* 0x0000002919377223 */ /* 0x040fe20000000016 */
[C---:B------:R-:W-:Y:S01]  /*5270*/  FFMA R53, R25.reuse, R49, R52 ;  /* 0x0000003119357223 */ /* 0x040fe20000000034 */
[C---:B------:R-:W-:Y:S01]  /*5280*/  FFMA R57, R25.reuse, R37, R20 ;  /* 0x0000002519397223 */ /* 0x040fe20000000014 */
[-C--:B------:R-:W-:Y:S01]  /*5290*/  FFMA R25, R25, R45.reuse, R24 ;  /* 0x0000002d19197223 */ /* 0x080fe20000000018 */
[----:B------:R-:W3:Y:S01]  /*52a0*/  LDS.128 R20, [R120.X4+UR5+0x21b0] ;  /* 0x0021b00578147984 */ /* 0x000ee20008004c00 */
[----:B------:R-:W-:Y:S01]  /*52b0*/  FFMA R64, R64, R44, R133 ;  /* 0x0000002c40407223 */ /* 0x000fe20000000085 */
[C---:B------:R-:W-:Y:S01]  /*52c0*/  FFMA R54, R26.reuse, R50, R53 ;  /* 0x000000321a367223 */ /* 0x040fe20000000035 */
[C---:B------:R-:W-:Y:S01]  /*52d0*/  FFMA R52, R26.reuse, R42, R55 ;  /* 0x0000002a1a347223 */ /* 0x040fe20000000037 */
[C---:B------:R-:W-:Y:S01]  /*52e0*/  FFMA R24, R26.reuse, R38, R57 ;  /* 0x000000261a187223 */ /* 0x040fe20000000039 */
[-C--:B------:R-:W-:Y:S01]  /*52f0*/  FFMA R26, R26, R46.reuse, R25 ;  /* 0x0000002e1a1a7223 */ /* 0x080fe20000000019 */
[----:B------:R-:W-:Y:S01]  /*5300*/  FFMA R65, R65, R45, R64 ;  /* 0x0000002d41417223 */ /* 0x000fe20000000040 */
[C---:B------:R-:W-:Y:S01]  /*5310*/  FFMA R163, R27.reuse, R51, R54 ;  /* 0x000000331ba37223 */ /* 0x040fe20000000036 */
[C---:B------:R-:W-:Y:S01]  /*5320*/  FFMA R87, R27.reuse, R43, R52 ;  /* 0x0000002b1b577223 */ /* 0x040fe20000000034 */
[C---:B------:R-:W-:Y:S01]  /*5330*/  FFMA R85, R27.reuse, R39, R24 ;  /* 0x000000271b557223 */ /* 0x040fe20000000018 */
[----:B------:R-:W-:Y:S01]  /*5340*/  FFMA R66, R66, R46, R65 ;  /* 0x0000002e42427223 */ /* 0x000fe20000000041 */
[-C--:B------:R-:W-:Y:S01]  /*5350*/  FFMA R165, R27, R47.reuse, R26 ;  /* 0x0000002f1ba57223 */ /* 0x080fe2000000001a */
[C---:B-1----:R-:W-:Y:S01]  /*5360*/  FFMA R68, R28.reuse, R36, R68 ;  /* 0x000000241c447223 */ /* 0x042fe20000000044 */
[----:B------:R-:W1:Y:S01]  /*5370*/  LDS.128 R24, [R120.X4+UR5+0x3030] ;  /* 0x0030300578187984 */ /* 0x000e620008004c00 */
        /* <DEDUP_REMOVED lines=14> */
[----:B------:R-:W4:Y:S01]  /*5460*/  LDS.128 R56, [R120.X4+UR5+0x3130] ;  /* 0x0031300578387984 */ /* 0x000f220008004c00 */
[C---:B--2---:R-:W-:Y:S01]  /*5470*/  FFMA R82, R32.reuse, R48, R82 ;  /* 0x0000003020527223 */ /* 0x044fe20000000052 */
[C---:B------:R-:W-:Y:S01]  /*5480*/  FFMA R80, R32.reuse, R40, R80 ;  /* 0x0000002820507223 */ /* 0x040fe20000000050 */
[C---:B------:R-:W-:Y:S01]  /*5490*/  FFMA R74, R32.reuse, R36, R74 ;  /* 0x00000024204a7223 */ /* 0x040fe2000000004a */
        /* <DEDUP_REMOVED lines=8> */
[-C--:B------:R-:W-:Y:S01]  /*5520*/  FFMA R33, R33, R45.reuse, R86 ;  /* 0x0000002d21217223 */ /* 0x080fe20000000056 */
[C---:B---3--:R-:W-:Y:S01]  /*5530*/  FFMA R94, R20.reuse, R44, R94 ;  /* 0x0000002c145e7223 */ /* 0x048fe2000000005e */
[C---:B------:R-:W-:Y:S01]  /*5540*/  FFMA R92, R20.reuse, R48, R92 ;  /* 0x00000030145c7223 */ /* 0x040fe2000000005c */
[C---:B------:R-:W-:Y:S01]  /*5550*/  FFMA R90, R20.reuse, R40, R90 ;  /* 0x00000028145a7223 */ /* 0x040fe2000000005a */
[----:B------:R-:W-:Y:S01]  /*5560*/  FFMA R88, R20, R36, R88 ;  /* 0x0000002414587223 */ /* 0x000fe20000000058 */
        /* <DEDUP_REMOVED lines=13> */
[----:B------:R-:W1:Y:S01]  /*5640*/  LDS.128 R60, [R120.X4+UR5+0x31b0] ;  /* 0x0031b005783c7984 */ /* 0x000e620008004c00 */
[C---:B------:R-:W-:Y:S01]  /*5650*/  FFMA R92, R23.reuse, R51, R92 ;  /* 0x00000033175c7223 */ /* 0x040fe2000000005c */
[C---:B------:R-:W-:Y:S01]  /*5660*/  FFMA R90, R23.reuse, R43, R90 ;  /* 0x0000002b175a7223 */ /* 0x040fe2000000005a */
[C---:B------:R-:W-:Y:S01]  /*5670*/  FFMA R88, R23.reuse, R39, R88 ;  /* 0x0000002717587223 */ /* 0x040fe20000000058 */
[----:B------:R-:W-:Y:S01]  /*5680*/  FFMA R94, R23, R47, R94 ;  /* 0x0000002f175e7223 */ /* 0x000fe2000000005e */
[C---:B------:R-:W-:Y:S01]  /*5690*/  FFMA R102, R24.reuse, R44, R102 ;  /* 0x0000002c18667223 */ /* 0x040fe20000000066 */
[-C--:B------:R-:W-:Y:S01]  /*56a0*/  FFMA R96, R24, R36.reuse, R96 ;  /* 0x0000002418607223 */ /* 0x080fe20000000060 */
[C---:B------:R-:W-:Y:S01]  /*56b0*/  FFMA R21, R25.reuse, R49, R100 ;  /* 0x0000003119157223 */ /* 0x040fe20000000064 */
[C---:B------:R-:W-:Y:S01]  /*56c0*/  FFMA R23, R25.reuse, R41, R98 ;  /* 0x0000002919177223 */ /* 0x040fe20000000062 */
[C---:B----4-:R-:W-:Y:S01]  /*56d0*/  FFMA R104, R64.reuse, R36, R104 ;  /* 0x0000002440687223 */ /* 0x050fe20000000068 */
[----:B------:R-:W-:Y:S01]  /*56e0*/  FFMA R106, R64, R40, R106 ;  /* 0x00000028406a7223 */ /* 0x000fe2000000006a */
[C---:B------:R-:W-:Y:S01]  /*56f0*/  FFMA R29, R25.reuse, R45, R102 ;  /* 0x0000002d191d7223 */ /* 0x040fe20000000066 */
[-C--:B------:R-:W-:Y:S01]  /*5700*/  FFMA R25, R25, R37.reuse, R96 ;  /* 0x0000002519197223 */ /* 0x080fe20000000060 */
[C---:B------:R-:W-:Y:S01]  /*5710*/  FFMA R100, R26.reuse, R50, R21 ;  /* 0x000000321a647223 */ /* 0x040fe20000000015 */
[----:B------:R-:W-:Y:S01]  /*5720*/  FFMA R98, R26, R42, R23 ;  /* 0x0000002a1a627223 */ /* 0x000fe20000000017 */
[----:B------:R-:W-:Y:S01]  /*5730*/  FFMA R110, R64, R44, R110 ;  /* 0x0000002c406e7223 */ /* 0x000fe2000000006e */
[C---:B------:R-:W-:Y:S01]  /*5740*/  FFMA R23, R65.reuse, R37, R104 ;  /* 0x0000002541177223 */ /* 0x040fe20000000068 */
[C---:B------:R-:W-:Y:S01]  /*5750*/  FFMA R21, R65.reuse, R41, R106 ;  /* 0x0000002941157223 */ /* 0x040fe2000000006a */
[-C--:B------:R-:W-:Y:S01]  /*5760*/  FFMA R96, R26, R38.reuse, R25 ;  /* 0x000000261a607223 */ /* 0x080fe20000000019 */
[----:B------:R-:W-:Y:S01]  /*5770*/  FFMA R25, R65, R45, R110 ;  /* 0x0000002d41197223 */ /* 0x000fe2000000006e */
[----:B------:R-:W-:Y:S01]  /*5780*/  FFMA R74, R34, R38, R53 ;  /* 0x00000026224a7223 */ /* 0x000fe20000000035 */
[----:B------:R-:W-:Y:S01]  /*5790*/  FFMA R102, R26, R46, R29 ;  /* 0x0000002e1a667223 */ /* 0x000fe2000000001d */
[----:B------:R-:W-:Y:S01]  /*57a0*/  FFMA R108, R64, R48, R108 ;  /* 0x00000030406c7223 */ /* 0x000fe2000000006c */
[C---:B------:R-:W-:Y:S01]  /*57b0*/  FFMA R104, R66.reuse, R38, R23 ;  /* 0x0000002642687223 */ /* 0x040fe20000000017 */
[C---:B------:R-:W-:Y:S01]  /*57c0*/  FFMA R106, R66.reuse, R42, R21 ;  /* 0x0000002a426a7223 */ /* 0x040fe20000000015 */
[----:B------:R-:W-:Y:S01]  /*57d0*/  LDS.128 R52, [R120.X4+UR5+0x40] ;  /* 0x0000400578347984 */ /* 0x000fe20008004c00 */
[C---:B------:R-:W-:Y:S01]  /*57e0*/  FFMA R100, R27.reuse, R51, R100 ;  /* 0x000000331b647223 */ /* 0x040fe20000000064 */
[C---:B------:R-:W-:Y:S01]  /*57f0*/  FFMA R98, R27.reuse, R43, R98 ;  /* 0x0000002b1b627223 */ /* 0x040fe20000000062 */
[C---:B------:R-:W-:Y:S01]  /*5800*/  FFMA R96, R27.reuse, R39, R96 ;  /* 0x000000271b607223 */ /* 0x040fe20000000060 */
[----:B------:R-:W-:Y:S01]  /*5810*/  LDS.128 R20, [R125+0xc0] ;  /* 0x0000c0007d147984 */ /* 0x000fe20000000c00 */
[----:B------:R-:W-:Y:S01]  /*5820*/  FFMA R102, R27, R47, R102 ;  /* 0x0000002f1b667223 */ /* 0x000fe20000000066 */
[----:B------:R-:W-:Y:S01]  /*5830*/  FFMA R65, R65, R49, R108 ;  /* 0x0000003141417223 */ /* 0x000fe2000000006c */
[----:B------:R-:W-:Y:S01]  /*5840*/  FFMA R110, R66, R46, R25 ;  /* 0x0000002e426e7223 */ /* 0x000fe20000000019 */
[----:B------:R-:W2:Y:S01]  /*5850*/  LDS.128 R28, [R125+0x40] ;  /* 0x000040007d1c7984 */ /* 0x000ea20000000c00 */
[----:B------:R-:W-:Y:S01]  /*5860*/  FFMA R64, R56, R36, R97 ;  /* 0x0000002438407223 */ /* 0x000fe20000000061 */
[----:B------:R-:W-:Y:S01]  /*5870*/  FFMA R108, R66, R50, R65 ;  /* 0x00000032426c7223 */ /* 0x000fe20000000041 */
[C---:B------:R-:W-:Y:S01]  /*5880*/  FFMA R66, R56.reuse, R40, R99 ;  /* 0x0000002838427223 */ /* 0x040fe20000000063 */
[----:B------:R-:W3:Y:S01]  /*5890*/  LDS.128 R24, [R125+0x140] ;  /* 0x000140007d187984 */ /* 0x000ee20000000c00 */
        /* <DEDUP_REMOVED lines=35> */
[C---:B--2---:R-:W-:Y:S01]  /*5ad0*/  FFMA R36, R52.reuse, R28, R95 ;  /* 0x0000001c34247223 */ /* 0x044fe2000000005f */
[C---:B------:R-:W-:Y:S01]  /*5ae0*/  FFMA R93, R63.reuse, R39, R38 ;  /* 0x000000273f5d7223 */ /* 0x040fe20000000026 */
[----:B------:R-:W-:Y:S01]  /*5af0*/  FFMA R38, R52, R20, R101 ;  /* 0x0000001434267223 */ /* 0x000fe20000000065 */
[----:B------:R-:W-:Y:S01]  /*5b00*/  FFMA R46, R62, R46, R45 ;  /* 0x0000002e3e2e7223 */ /* 0x000fe2000000002d */
[----:B------:R-:W-:Y:S01]  /*5b10*/  FFMA R79, R63, R43, R42 ;  /* 0x0000002b3f4f7223 */ /* 0x000fe2000000002a */
[----:B---3--:R-:W-:Y:S01]  /*5b20*/  FFMA R40, R52, R24, R127 ;  /* 0x0000001834287223 */ /* 0x008fe2000000007f */
[C---:B------:R-:W-:Y:S01]  /*5b30*/  FFMA R43, R53.reuse, R21, R38 ;  /* 0x00000015352b7223 */ /* 0x040fe20000000026 */
[C---:B------:R-:W-:Y:S01]  /*5b40*/  FFMA R45, R53.reuse, R29, R36 ;  /* 0x0000001d352d7223 */ /* 0x040fe20000000024 */
[----:B------:R-:W-:Y:S01]  /*5b50*/  FFMA R50, R62, R50, R49 ;  /* 0x000000323e327223 */ /* 0x000fe20000000031 */
[----:B------:R-:W2:Y:S01]  /*5b60*/  LDS.128 R36, [R120.X4+UR5+0x1c0] ;  /* 0x0001c00578247984 */ /* 0x000ea20008004c00 */
[----:B------:R-:W-:Y:S01]  /*5b70*/  FFMA R41, R53, R25, R40 ;  /* 0x0000001935297223 */ /* 0x000fe20000000028 */
[C---:B------:R-:W-:Y:S01]  /*5b80*/  FFMA R42, R54.reuse, R22, R43 ;  /* 0x00000016362a7223 */ /* 0x040fe2000000002b */
[C---:B------:R-:W-:Y:S01]  /*5b90*/  FFMA R40, R54.reuse, R30, R45 ;  /* 0x0000001e36287223 */ /* 0x040fe2000000002d */
[----:B------:R-:W-:Y:S01]  /*5ba0*/  FFMA R103, R63, R47, R46 ;  /* 0x0000002f3f677223 */ /* 0x000fe2000000002e */
[----:B------:R-:W-:Y:S01]  /*5bb0*/  FFMA R44, R54, R26, R41 ;  /* 0x0000001a362c7223 */ /* 0x000fe20000000029 */
[C---:B------:R-:W-:Y:S01]  /*5bc0*/  FFMA R101, R55.reuse, R23, R42 ;  /* 0x0000001737657223 */ /* 0x040fe2000000002a */
[C---:B------:R-:W-:Y:S01]  /*5bd0*/  FFMA R95, R55.reuse, R31, R40 ;  /* 0x0000001f375f7223 */ /* 0x040fe20000000028 */
[C---:B----4-:R-:W-:Y:S01]  /*5be0*/  FFMA R42, R64.reuse, R24, R107 ;  /* 0x00000018402a7223 */ /* 0x050fe2000000006b */
[C---:B------:R-:W-:Y:S01]  /*5bf0*/  FFMA R40, R64.reuse, R20, R105 ;  /* 0x0000001440287223 */ /* 0x040fe20000000069 */
[----:B------:R-:W-:Y:S01]  /*5c00*/  FFMA R127, R55, R27, R44 ;  /* 0x0000001b377f7223 */ /* 0x000fe2000000002c */
[-C--:B------:R-:W-:Y:S01]  /*5c10*/  FFMA R44, R64, R32.reuse, R131 ;  /* 0x00000020402c7223 */ /* 0x080fe20000000083 */
[C---:B------:R-:W-:Y:S01]  /*5c20*/  FFMA R47, R65.reuse, R25, R42 ;  /* 0x00000019412f7223 */ /* 0x040fe2000000002a */
[C---:B------:R-:W-:Y:S01]  /*5c30*/  FFMA R49, R65.reuse, R21, R40 ;  /* 0x0000001541317223 */ /* 0x040fe20000000028 */
[----:B------:R-:W-:Y:S01]  /*5c40*/  FFMA R52, R52, R32, R129 ;  /* 0x0000002034347223 */ /* 0x000fe20000000081 */
[----:B------:R-:W3:Y:S01]  /*5c50*/  LDS.128 R40, [R120.X4+UR5+0x1040] ;  /* 0x0010400578287984 */ /* 0x000ee20008004c00 */
[-C--:B------:R-:W-:Y:S01]  /*5c60*/  FFMA R45, R65, R33.reuse, R44 ;  /* 0x00000021412d7223 */ /* 0x080fe2000000002c */
[C---:B------:R-:W-:Y:S01]  /*5c70*/  FFMA R46, R66.reuse, R26, R47 ;  /* 0x0000001a422e7223 */ /* 0x040fe2000000002f */
[C---:B------:R-:W-:Y:S01]  /*5c80*/  FFMA R44, R66.reuse, R22, R49 ;  /* 0x00000016422c7223 */ /* 0x040fe20000000031 */
[----:B------:R-:W-:Y:S01]  /*5c90*/  FFMA R53, R53, R33, R52 ;  /* 0x0000002135357223 */ /* 0x000fe20000000034 */
[----:B------:R-:W-:Y:S01]  /*5ca0*/  FFMA R48, R66, R34, R45 ;  /* 0x0000002242307223 */ /* 0x000fe2000000002d */
[C---:B------:R-:W-:Y:S01]  /*5cb0*/  FFMA R107, R67.reuse, R27, R46 ;  /* 0x0000001b436b7223 */ /* 0x040fe2000000002e */
[----:B------:R-:W-:Y:S01]  /*5cc0*/  FFMA R105, R67, R23, R44 ;  /* 0x0000001743697223 */ /* 0x000fe2000000002c */
[C---:B-1----:R-:W-:Y:S01]  /*5cd0*/  FFMA R46, R56.reuse, R24, R91 ;  /* 0x00000018382e7223 */ /* 0x042fe2000000005b */
        /* <DEDUP_REMOVED lines=13> */
[----:B------:R-:W-:Y:S01]  /*5db0*/  FFMA R52, R58, R34, R49 ;  /* 0x000000223a347223 */ /* 0x000fe20000000031 */
[C---:B------:R-:W-:Y:S01]  /*5dc0*/  FFMA R91, R59.reuse, R27, R50 ;  /* 0x0000001b3b5b7223 */ /* 0x040fe20000000032 */
[C---:B------:R-:W-:Y:S01]  /*5dd0*/  FFMA R89, R59.reuse, R23, R48 ;  /* 0x000000173b597223 */ /* 0x040fe20000000030 */
[C---:B--2---:R-:W-:Y:S01]  /*5de0*/  FFMA R50, R36.reuse, R24, R111 ;  /* 0x0000001824327223 */ /* 0x044fe2000000006f */
[-C--:B------:R-:W-:Y:S01]  /*5df0*/  FFMA R135, R59, R35.reuse, R52 ;  /* 0x000000233b877223 */ /* 0x080fe20000000034 */
[C---:B------:R-:W-:Y:S01]  /*5e00*/  FFMA R52, R36.reuse, R32, R139 ;  /* 0x0000002024347223 */ /* 0x040fe2000000008b */
[C---:B------:R-:W-:Y:S01]  /*5e10*/  FFMA R48, R36.reuse, R20, R109 ;  /* 0x0000001424307223 */ /* 0x040fe2000000006d */
[----:B------:R-:W-:Y:S01]  /*5e20*/  FFMA R36, R36, R28, R141 ;  /* 0x0000001c24247223 */ /* 0x000fe2000000008d */
        /* <DEDUP_REMOVED lines=81> */
[C---:B-1----:R-:W-:Y:S01]  /*6340*/  FFMA R38, R40.reuse, R24, R87 ;  /* 0x0000001828267223 */ /* 0x042fe20000000057 */
[C---:B------:R-:W-:Y:S01]  /*6350*/  FFMA R36, R40.reuse, R20, R85 ;  /* 0x0000001428247223 */ /* 0x040fe20000000055 */
[----:B------:R-:W1:Y:S01]  /*6360*/  LDS.128 R48, [R120.X4+UR5+0x2140] ;  /* 0x0021400578307984 */ /* 0x000e620008004c00 */
[----:B------:R-:W-:Y:S01]  /*6370*/  FFMA R157, R39, R27, R52 ;  /* 0x0000001b279d7223 */ /* 0x000fe20000000034 */
[C---:B------:R-:W-:Y:S01]  /*6380*/  FFMA R55, R41.reuse, R25, R38 ;  /* 0x0000001929377223 */ /* 0x040fe20000000026 */
[C---:B------:R-:W-:Y:S01]  /*6390*/  FFMA R57, R41.reuse, R21, R36 ;  /* 0x0000001529397223 */ /* 0x040fe20000000024 */
[----:B------:R-:W-:Y:S01]  /*63a0*/  FFMA R52, R40, R32, R163 ;  /* 0x0000002028347223 */ /* 0x000fe200000000a3 */
[----:B------:R-:W3:Y:S01]  /*63b0*/  LDS.128 R36, [R120.X4+UR5+0x21c0] ;  /* 0x0021c00578247984 */ /* 0x000ee20008004c00 */
[-C--:B------:R-:W-:Y:S01]  /*63c0*/  FFMA R64, R64, R28.reuse, R133 ;  /* 0x0000001c40407223 */ /* 0x080fe20000000085 */
[----:B------:R-:W-:Y:S01]  /*63d0*/  FFMA R40, R40, R28, R165 ;  /* 0x0000001c28287223 */ /* 0x000fe200000000a5 */
[----:B------:R-:W-:Y:S01]  /*63e0*/  FFMA R53, R41, R33, R52 ;  /* 0x0000002129357223 */ /* 0x000fe20000000034 */
[C---:B------:R-:W-:Y:S01]  /*63f0*/  FFMA R52, R42.reuse, R26, R55 ;  /* 0x0000001a2a347223 */ /* 0x040fe20000000037 */
[-C--:B------:R-:W-:Y:S01]  /*6400*/  FFMA R65, R65, R29.reuse, R64 ;  /* 0x0000001d41417223 */ /* 0x080fe20000000040 */
[----:B------:R-:W-:Y:S01]  /*6410*/  FFMA R41, R41, R29, R40 ;  /* 0x0000001d29297223 */ /* 0x000fe20000000028 */
[----:B------:R-:W-:Y:S01]  /*6420*/  FFMA R54, R42, R34, R53 ;  /* 0x000000222a367223 */ /* 0x000fe20000000035 */
[C---:B------:R-:W-:Y:S01]  /*6430*/  FFMA R87, R43.reuse, R27, R52 ;  /* 0x0000001b2b577223 */ /* 0x040fe20000000034 */
[----:B------:R-:W-:Y:S01]  /*6440*/  FFMA R66, R66, R30, R65 ;  /* 0x0000001e42427223 */ /* 0x000fe20000000041 */
[C---:B------:R-:W-:Y:S01]  /*6450*/  FFMA R40, R42.reuse, R22, R57 ;  /* 0x000000162a287223 */ /* 0x040fe20000000039 */
[----:B------:R-:W-:Y:S01]  /*6460*/  FFMA R163, R43, R35, R54 ;  /* 0x000000232ba37223 */ /* 0x000fe20000000036 */
[----:B------:R-:W-:Y:S01]  /*6470*/  FFMA R42, R42, R30, R41 ;  /* 0x0000001e2a2a7223 */ /* 0x000fe20000000029 */
[----:B------:R-:W4:Y:S01]  /*6480*/  LDS.128 R52, [R120.X4+UR5+0x3040] ;  /* 0x0030400578347984 */ /* 0x000f220008004c00 */
[----:B------:R-:W-:Y:S01]  /*6490*/  FFMA R133, R67, R31, R66 ;  /* 0x0000001f43857223 */ /* 0x000fe20000000042 */
[C---:B------:R-:W-:Y:S01]  /*64a0*/  FFMA R85, R43.reuse, R23, R40 ;  /* 0x000000172b557223 */ /* 0x040fe20000000028 */
[-C--:B------:R-:W-:Y:S01]  /*64b0*/  FFMA R165, R43, R31.reuse, R42 ;  /* 0x0000001f2ba57223 */ /* 0x080fe2000000002a */
[----:B------:R-:W4:Y:S01]  /*64c0*/  LDS.128 R64, [R120.X4+UR5+0x30c0] ;  /* 0x0030c00578407984 */ /* 0x000f220008004c00 */
[----:B------:R-:W-:-:S03]  /*64d0*/  FFMA R137, R59, R31, R58 ;  /* 0x0000001f3b897223 */ /* 0x000fc6000000003a */
[----:B------:R-:W-:Y:S01]  /*64e0*/  LDS.128 R60, [R125+0x1d0] ;  /* 0x0001d0007d3c7984 */ /* 0x000fe20000000c00 */
[C---:B--2---:R-:W-:Y:S01]  /*64f0*/  FFMA R76, R44.reuse, R32, R76 ;  /* 0x000000202c4c7223 */ /* 0x044fe2000000004c */
[C---:B------:R-:W-:Y:S01]  /*6500*/  FFMA R70, R44.reuse, R24, R70 ;  /* 0x000000182c467223 */ /* 0x040fe20000000046 */
[C---:B------:R-:W-:Y:S01]  /*6510*/  FFMA R68, R44.reuse, R20, R68 ;  /* 0x000000142c447223 */ /* 0x040fe20000000044 */
[----:B------:R-:W-:Y:S01]  /*6520*/  FFMA R78, R44, R28, R78 ;  /* 0x0000001c2c4e7223 */ /* 0x000fe2000000004e */
[C---:B------:R-:W-:Y:S01]  /*6530*/  FFMA R41, R45.reuse, R33, R76 ;  /* 0x000000212d297223 */ /* 0x040fe2000000004c */
[----:B------:R-:W-:Y:S01]  /*6540*/  FFMA R43, R45, R25, R70 ;  /* 0x000000192d2b7223 */ /* 0x000fe20000000046 */
[C---:B-1----:R-:W-:Y:S01]  /*6550*/  FFMA R82, R48.reuse, R32, R82 ;  /* 0x0000002030527223 */ /* 0x042fe20000000052 */
[----:B------:R-:W-:Y:S01]  /*6560*/  FFMA R80, R48, R24, R80 ;  /* 0x0000001830507223 */ /* 0x000fe20000000050 */
[C---:B------:R-:W-:Y:S01]  /*6570*/  FFMA R76, R46.reuse, R34, R41 ;  /* 0x000000222e4c7223 */ /* 0x040fe20000000029 */
[----:B------:R-:W-:Y:S01]  /*6580*/  FFMA R70, R46, R26, R43 ;  /* 0x0000001a2e467223 */ /* 0x000fe2000000002b */
[C---:B------:R-:W-:Y:S01]  /*6590*/  FFMA R41, R49.reuse, R33, R82 ;  /* 0x0000002131297223 */ /* 0x040fe20000000052 */
[----:B------:R-:W-:Y:S01]  /*65a0*/  FFMA R43, R49, R25, R80 ;  /* 0x00000019312b7223 */ /* 0x000fe20000000050 */
[C---:B---3--:R-:W-:Y:S01]  /*65b0*/  FFMA R92, R36.reuse, R32, R92 ;  /* 0x00000020245c7223 */ /* 0x048fe2000000005c */
[----:B------:R-:W-:Y:S01]  /*65c0*/  FFMA R90, R36, R24, R90 ;  /* 0x00000018245a7223 */ /* 0x000fe2000000005a */
[C---:B------:R-:W-:Y:S01]  /*65d0*/  FFMA R82, R50.reuse, R34, R41 ;  /* 0x0000002232527223 */ /* 0x040fe20000000029 */
[----:B------:R-:W-:Y:S01]  /*65e0*/  FFMA R80, R50, R26, R43 ;  /* 0x0000001a32507223 */ /* 0x000fe2000000002b */
[C---:B------:R-:W-:Y:S01]  /*65f0*/  FFMA R41, R37.reuse, R33, R92 ;  /* 0x0000002125297223 */ /* 0x040fe2000000005c */
[----:B------:R-:W-:Y:S01]  /*6600*/  FFMA R43, R37, R25, R90 ;  /* 0x00000019252b7223 */ /* 0x000fe2000000005a */
[C---:B------:R-:W-:Y:S01]  /*6610*/  FFMA R57, R45.reuse, R21, R68 ;  /* 0x000000152d397223 */ /* 0x040fe20000000044 */
[----:B------:R-:W-:Y:S01]  /*6620*/  FFMA R45, R45, R29, R78 ;  /* 0x0000001d2d2d7223 */ /* 0x000fe2000000004e */
[----:B------:R-:W-:Y:S01]  /*6630*/  FFMA R74, R48, R20, R74 ;  /* 0x00000014304a7223 */ /* 0x000fe2000000004a */
[C---:B------:R-:W-:Y:S01]  /*6640*/  FFMA R92, R38.reuse, R34, R41 ;  /* 0x00000022265c7223 */ /* 0x040fe20000000029 */
[----:B------:R-:W-:Y:S01]  /*6650*/  FFMA R90, R38, R26, R43 ;  /* 0x0000001a265a7223 */ /* 0x000fe2000000002b */
[----:B------:R-:W-:Y:S01]  /*6660*/  FFMA R78, R46, R30, R45 ;  /* 0x0000001e2e4e7223 */ /* 0x000fe2000000002d */
[----:B------:R-:W1:Y:S01]  /*6670*/  LDS.128 R40, [R120.X4+UR5+0x3140] ;  /* 0x0031400578287984 */ /* 0x000e620008004c00 */
[----:B------:R-:W-:Y:S01]  /*6680*/  FFMA R45, R49, R21, R74 ;  /* 0x00000015312d7223 */ /* 0x000fe2000000004a */
[C---:B------:R-:W-:Y:S01]  /*6690*/  FFMA R94, R36.reuse, R28, R94 ;  /* 0x0000001c245e7223 */ /* 0x040fe2000000005e */
[----:B------:R-:W-:Y:S01]  /*66a0*/  FFMA R88, R36, R20, R88 ;  /* 0x0000001424587223 */ /* 0x000fe20000000058 */
[----:B----4-:R-:W-:Y:S01]  /*66b0*/  FFMA R102, R52, R28, R102 ;  /* 0x0000001c34667223 */ /* 0x010fe20000000066 */
[-C--:B------:R-:W-:Y:S01]  /*66c0*/  FFMA R74, R50, R22.reuse, R45 ;  /* 0x00000016324a7223 */ /* 0x080fe2000000002d */
[C---:B------:R-:W-:Y:S01]  /*66d0*/  FFMA R45, R37.reuse, R29, R94 ;  /* 0x0000001d252d7223 */ /* 0x040fe2000000005e */
[----:B------:R-:W-:Y:S01]  /*66e0*/  FFMA R37, R37, R21, R88 ;  /* 0x0000001525257223 */ /* 0x000fe20000000058 */
[----:B------:R-:W-:Y:S01]  /*66f0*/  FFMA R68, R46, R22, R57 ;  /* 0x000000162e447223 */ /* 0x000fe20000000039 */
[----:B------:R-:W-:Y:S01]  /*6700*/  FFMA R86, R48, R28, R86 ;  /* 0x0000001c30567223 */ /* 0x000fe20000000056 */
[C---:B------:R-:W-:Y:S01]  /*6710*/  FFMA R94, R38.reuse, R30, R45 ;  /* 0x0000001e265e7223 */ /* 0x040fe2000000002d */
[----:B------:R-:W-:Y:S01]  /*6720*/  FFMA R45, R53, R29, R102 ;  /* 0x0000001d352d7223 */ /* 0x000fe20000000066 */
[----:B------:R-:W-:Y:S01]  /*6730*/  FFMA R88, R38, R22, R37 ;  /* 0x0000001626587223 */ /* 0x000fe20000000025 */
[C---:B------:R-:W-:Y:S01]  /*6740*/  FFMA R100, R52.reuse, R32, R100 ;  /* 0x0000002034647223 */ /* 0x040fe20000000064 */
[----:B------:R-:W-:Y:S01]  /*6750*/  FFMA R98, R52, R24, R98 ;  /* 0x0000001834627223 */ /* 0x000fe20000000062 */
[C---:B------:R-:W-:Y:S01]  /*6760*/  FFMA R76, R47.reuse, R35, R76 ;  /* 0x000000232f4c7223 */ /* 0x040fe2000000004c */
[C---:B------:R-:W-:Y:S01]  /*6770*/  FFMA R70, R47.reuse, R27, R70 ;  /* 0x0000001b2f467223 */ /* 0x040fe20000000046 */
[C---:B------:R-:W-:Y:S01]  /*6780*/  FFMA R68, R47.reuse, R23, R68 ;  /* 0x000000172f447223 */ /* 0x040fe20000000044 */
[----:B------:R-:W-:Y:S01]  /*6790*/  FFMA R78, R47, R31, R78 ;  /* 0x0000001f2f4e7223 */ /* 0x000fe2000000004e */
[----:B------:R-:W-:Y:S01]  /*67a0*/  FFMA R102, R54, R30, R45 ;  /* 0x0000001e36667223 */ /* 0x000fe2000000002d */
[----:B------:R-:W-:Y:S01]  /*67b0*/  FFMA R96, R52, R20, R96 ;  /* 0x0000001434607223 */ /* 0x000fe20000000060 */
[----:B------:R-:W2:Y:S01]  /*67c0*/  LDS.128 R44, [R120.X4+UR5+0x31c0] ;  /* 0x0031c005782c7984 */ /* 0x000ea20008004c00 */
        /* <DEDUP_REMOVED lines=32> */
[C---:B-1----:R-:W-:Y:S01]  /*69d0*/  FFMA R64, R40.reuse, R20, R97 ;  /* 0x0000001428407223 */ /* 0x042fe20000000061 */
[----:B------:R-:W-:Y:S01]  /*69e0*/  FFMA R72, R40, R32, R72 ;  /* 0x0000002028487223 */ /* 0x000fe20000000048 */
[----:B------:R-:W1:Y:S01]  /*69f0*/  LDS.128 R36, [R120.X4+UR5+0x50] ;  /* 0x0000500578247984 */ /* 0x000e620008004c00 */
        /* <DEDUP_REMOVED lines=40> */
[----:B------:R-:W-:Y:S01]  /*6c80*/  LDS.128 R44, [R125+0x1e0] ;  /* 0x0001e0007d2c7984 */ /* 0x000fe20000000c00 */
[C---:B---3--:R-:W-:Y:S01]  /*6c90*/  FFMA R22, R36.reuse, R52, R101 ;  /* 0x0000003424167223 */ /* 0x048fe20000000065 */
[C---:B------:R-:W-:Y:S01]  /*6ca0*/  FFMA R29, R37.reuse, R49, R20 ;  /* 0x00000031251d7223 */ /* 0x040fe20000000014 */
[C---:B----4-:R-:W-:Y:S02]  /*6cb0*/  FFMA R24, R36.reuse, R56, R127 ;  /* 0x0000003824187223 */ /* 0x050fe4000000007f */
        /* <DEDUP_REMOVED lines=17> */
[----:B------:R-:W3:Y:S01]  /*6dd0*/  LDS.128 R24, [R120.X4+UR5+0x1050] ;  /* 0x0010500578187984 */ /* 0x000ee20008004c00 */
[----:B------:R-:W-:Y:S01]  /*6de0*/  FFMA R29, R65, R61, R28 ;  /* 0x0000003d411d7223 */ /* 0x000fe2000000001c */
[C---:B------:R-:W-:Y:S01]  /*6df0*/  FFMA R30, R66.reuse, R58, R31 ;  /* 0x0000003a421e7223 */ /* 0x040fe2000000001f */
[C---:B------:R-:W-:Y:S01]  /*6e00*/  FFMA R28, R66.reuse, R54, R33 ;  /* 0x00000036421c7223 */ /* 0x040fe20000000021 */
[----:B------:R-:W-:Y:S01]  /*6e10*/  FFMA R129, R39, R63, R38 ;  /* 0x0000003f27817223 */ /* 0x000fe20000000026 */
[----:B------:R-:W-:Y:S01]  /*6e20*/  FFMA R32, R66, R62, R29 ;  /* 0x0000003e42207223 */ /* 0x000fe2000000001d */
[C---:B------:R-:W-:Y:S01]  /*6e30*/  FFMA R107, R67.reuse, R59, R30 ;  /* 0x0000003b436b7223 */ /* 0x040fe2000000001e */
        /* <DEDUP_REMOVED lines=101> */
[C---:B--2---:R-:W-:Y:S01]  /*7490*/  FFMA R22, R24.reuse, R56, R87 ;  /* 0x0000003818167223 */ /* 0x044fe20000000057 */
[C---:B------:R-:W-:Y:S01]  /*74a0*/  FFMA R20, R24.reuse, R52, R85 ;  /* 0x0000003418147223 */ /* 0x040fe20000000055 */
[----:B------:R-:W2:Y:S01]  /*74b0*/  LDS.128 R32, [R120.X4+UR5+0x2150] ;  /* 0x0021500578207984 */ /* 0x000ea20008004c00 */
        /* <DEDUP_REMOVED lines=22> */
[----:B------:R-:W-:Y:S01]  /*7620*/  FFMA R137, R43, R51, R42 ;  /* 0x000000332b897223 */ /* 0x000fe2000000002a */
[C---:B-1----:R-:W-:Y:S01]  /*7630*/  FFMA R76, R28.reuse, R60, R76 ;  /* 0x0000003c1c4c7223 */ /* 0x042fe2000000004c */
[C---:B------:R-:W-:Y:S01]  /*7640*/  FFMA R70, R28.reuse, R56, R70 ;  /* 0x000000381c467223 */ /* 0x040fe20000000046 */
[C---:B------:R-:W-:Y:S01]  /*7650*/  FFMA R68, R28.reuse, R52, R68 ;  /* 0x000000341c447223 */ /* 0x040fe20000000044 */
[----:B------:R-:W-:Y:S01]  /*7660*/  FFMA R78, R28, R48, R78 ;  /* 0x000000301c4e7223 */ /* 0x000fe2000000004e */
[C---:B------:R-:W-:Y:S01]  /*7670*/  FFMA R25, R29.reuse, R61, R76 ;  /* 0x0000003d1d197223 */ /* 0x040fe2000000004c */
[----:B------:R-:W-:Y:S01]  /*7680*/  FFMA R27, R29, R57, R70 ;  /* 0x000000391d1b7223 */ /* 0x000fe20000000046 */
[C---:B--2---:R-:W-:Y:S01]  /*7690*/  FFMA R82, R32.reuse, R60, R82 ;  /* 0x0000003c20527223 */ /* 0x044fe20000000052 */
        /* <DEDUP_REMOVED lines=16> */
[----:B------:R-:W1:Y:S01]  /*77a0*/  LDS.128 R24, [R120.X4+UR5+0x3150] ;  /* 0x0031500578187984 */ /* 0x000e620008004c00 */
[----:B------:R-:W-:Y:S01]  /*77b0*/  FFMA R78, R30, R50, R29 ;  /* 0x000000321e4e7223 */ /* 0x000fe2000000001d */
[-C--:B------:R-:W-:Y:S01]  /*77c0*/  FFMA R86, R32, R48.reuse, R86 ;  /* 0x0000003020567223 */ /* 0x080fe20000000056 */
[C---:B------:R-:W-:Y:S01]  /*77d0*/  FFMA R29, R33.reuse, R53, R74 ;  /* 0x00000035211d7223 */ /* 0x040fe2000000004a */
[C---:B------:R-:W-:Y:S01]  /*77e0*/  FFMA R94, R20.reuse, R48, R94 ;  /* 0x00000030145e7223 */ /* 0x040fe2000000005e */
        /* <DEDUP_REMOVED lines=9> */
[C---:B------:R-:W-:Y:S01]  /*7880*/  FFMA R80, R35.reuse, R59, R80 ;  /* 0x0000003b23507223 */ /* 0x040fe20000000050 */
[C---:B------:R-:W-:Y:S01]  /*7890*/  FFMA R74, R35.reuse, R55, R74 ;  /* 0x00000037234a7223 */ /* 0x040fe2000000004a */
[----:B------:R-:W-:Y:S01]  /*78a0*/  FFMA R86, R35, R51, R86 ;  /* 0x0000003323567223 */ /* 0x000fe20000000056 */
[C---:B----4-:R-:W-:Y:S01]  /*78b0*/  FFMA R102, R36.reuse, R48, R102 ;  /* 0x0000003024667223 */ /* 0x050fe20000000066 */
[C---:B------:R-:W-:Y:S01]  /*78c0*/  FFMA R100, R36.reuse, R60, R100 ;  /* 0x0000003c24647223 */ /* 0x040fe20000000064 */
[C---:B------:R-:W-:Y:S01]  /*78d0*/  FFMA R98, R36.reuse, R56, R98 ;  /* 0x0000003824627223 */ /* 0x040fe20000000062 */
        /* <DEDUP_REMOVED lines=18> */
[----:B------:R-:W-:Y:S01]  /*7a00*/  FFMA R21, R65, R57, R106 ;  /* 0x0000003941157223 */ /* 0x000fe2000000006a */
[-C--:B------:R-:W-:Y:S01]  /*7a10*/  FFMA R68, R30, R54.reuse, R41 ;  /* 0x000000361e447223 */ /* 0x080fe20000000029 */
        /* <DEDUP_REMOVED lines=9> */
[----:B------:R-:W-:Y:S01]  /*7ab0*/  LDS.128 R28, [R125+0xe0] ;  /* 0x0000e0007d1c7984 */ /* 0x000fe20000000c00 */
[C---:B------:R-:W-:Y:S01]  /*7ac0*/  FFMA R100, R39.reuse, R63, R100 ;  /* 0x0000003f27647223 */ /* 0x040fe20000000064 */
[C---:B------:R-:W-:Y:S01]  /*7ad0*/  FFMA R98, R39.reuse, R59, R98 ;  /* 0x0000003b27627223 */ /* 0x040fe20000000062 */
[C---:B------:R-:W-:Y:S01]  /*7ae0*/  FFMA R96, R39.reuse, R55, R96 ;  /* 0x0000003727607223 */ /* 0x040fe20000000060 */
[----:B------:R-:W3:Y:S01]  /*7af0*/  LDS.128 R20, [R120.X4+UR5+0x60] ;  /* 0x0000600578147984 */ /* 0x000ee20008004c00 */
[----:B------:R-:W-:Y:S01]  /*7b00*/  FFMA R102, R39, R51, R102 ;  /* 0x0000003327667223 */ /* 0x000fe20000000066 */
[----:B------:R-:W-:Y:S01]  /*7b10*/  FFMA R65, R65, R61, R108 ;  /* 0x0000003d41417223 */ /* 0x000fe2000000006c */
[C---:B-1----:R-:W-:Y:S01]  /*7b20*/  FFMA R64, R24.reuse, R52, R97 ;  /* 0x0000003418407223 */ /* 0x042fe20000000061 */
[----:B------:R-:W1:Y:S01]  /*7b30*/  LDS.128 R40, [R125+0x60] ;  /* 0x000060007d287984 */ /* 0x000e620000000c00 */
[----:B------:R-:W-:Y:S01]  /*7b40*/  FFMA R72, R24, R60, R72 ;  /* 0x0000003c18487223 */ /* 0x000fe20000000048 */
        /* <DEDUP_REMOVED lines=39> */
[C---:B-1----:R-:W-:Y:S01]  /*7dc0*/  FFMA R32, R20.reuse, R40, R95 ;  /* 0x0000002814207223 */ /* 0x042fe2000000005f */
[C---:B----4-:R-:W-:Y:S01]  /*7dd0*/  FFMA R48, R20.reuse, R36, R127 ;  /* 0x0000002414307223 */ /* 0x050fe2000000007f */
[----:B------:R-:W-:Y:S01]  /*7de0*/  FFMA R20, R20, R44, R129 ;  /* 0x0000002c14147223 */ /* 0x000fe20000000081 */
[C---:B------:R-:W-:Y:S01]  /*7df0*/  FFMA R51, R21.reuse, R29, R34 ;  /* 0x0000001d15337223 */ /* 0x040fe20000000022 */
[C---:B------:R-:W-:Y:S01]  /*7e00*/  FFMA R53, R21.reuse, R41, R32 ;  /* 0x0000002915357223 */ /* 0x040fe20000000020 */
[C---:B------:R-:W-:Y:S01]  /*7e10*/  FFMA R49, R21.reuse, R37, R48 ;  /* 0x0000002515317223 */ /* 0x040fe20000000030 */
[----:B------:R-:W1:Y:S01]  /*7e20*/  LDS.128 R32, [R120.X4+UR5+0x1e0] ;  /* 0x0001e00578207984 */ /* 0x000e620008004c00 */
        /* <DEDUP_REMOVED lines=57> */
[C---:B---3--:R-:W-:Y:S01]  /*81c0*/  FFMA R34, R20.reuse, R36, R75 ;  /* 0x0000002414227223 */ /* 0x048fe2000000004b */
        /* <DEDUP_REMOVED lines=20> */
[----:B------:R-:W-:Y:S01]  /*8310*/  FFMA R154, R23, R43, R154 ;  /* 0x0000002b179a7223 */ /* 0x000fe2000000009a */
[C---:B------:R-:W-:Y:S01]  /*8320*/  FFMA R55, R49.reuse, R37, R22 ;  /* 0x0000002531377223 */ /* 0x040fe20000000016 */
[----:B------:R-:W-:Y:S01]  /*8330*/  FFMA R69, R49, R29, R20 ;  /* 0x0000001d31457223 */ /* 0x000fe20000000014 */
[C---:B------:R-:W-:Y:S01]  /*8340*/  FFMA R52, R48.reuse, R44, R147 ;  /* 0x0000002c30347223 */ /* 0x040fe20000000093 */
[----:B------:R-:W2:Y:S01]  /*8350*/  LDS.128 R20, [R120.X4+UR5+0x2060] ;  /* 0x0020600578147984 */ /* 0x000ea20008004c00 */
[----:B------:R-:W-:-:S02]  /*8360*/  FFMA R48, R48, R40, R149 ;  /* 0x0000002830307223 */ /* 0x000fc40000000095 */
        /* <DEDUP_REMOVED lines=36> */
[C---:B------:R-:W-:Y:S01]  /*85b0*/  FFMA R32, R34.reuse, R30, R77 ;  /* 0x0000001e22207223 */ /* 0x040fe2000000004d */
[----:B------:R-:W-:Y:S01]  /*85c0*/  FFMA R150, R27, R43, R150 ;  /* 0x0000002b1b967223 */ /* 0x000fe20000000096 */
[----:B------:R-:W-:Y:S01]  /*85d0*/  FFMA R34, R34, R42, R33 ;  /* 0x0000002a22227223 */ /* 0x000fe20000000021 */
[----:B------:R-:W3:Y:S01]  /*85e0*/  LDS.128 R24, [R120.X4+UR5+0x2160] ;  /* 0x0021600578187984 */ /* 0x000ee20008004c00 */
        /* <DEDUP_REMOVED lines=66> */
[----:B------:R-:W-:Y:S01]  /*8a10*/  FFMA R107, R35, R47, R50 ;  /* 0x0000002f236b7223 */ /* 0x000fe20000000032 */
[----:B------:R-:W-:Y:S01]  /*8a20*/  FFMA R32, R34, R42, R49 ;  /* 0x0000002a22207223 */ /* 0x000fe20000000031 */
[----:B-1----:R-:W-:Y:S01]  /*8a30*/  FFMA R102, R52, R40, R102 ;  /* 0x0000002834667223 */ /* 0x002fe20000000066 */
        /* <DEDUP_REMOVED lines=9> */
[C---:B------:R-:W-:Y:S01]  /*8ad0*/  FFMA R35, R53.reuse, R37, R98 ;  /* 0x0000002535237223 */ /* 0x040fe20000000062 */
[----:B------:R-:W-:Y:S01]  /*8ae0*/  FFMA R32, R54, R42, R49 ;  /* 0x0000002a36207223 */ /* 0x000fe20000000031 */
[-C--:B------:R-:W-:Y:S01]  /*8af0*/  FFMA R53, R53, R29.reuse, R96 ;  /* 0x0000001d35357223 */ /* 0x080fe20000000060 */
[----:B------:R-:W1:Y:S01]  /*8b00*/  LDS.128 R48, [R120.X4+UR5+0x31e0] ;  /* 0x0031e00578307984 */ /* 0x000e620008004c00 */
[C---:B---3--:R-:W-:Y:S01]  /*8b10*/  FFMA R104, R20.reuse, R28, R104 ;  /* 0x0000001c14687223 */ /* 0x048fe20000000068 */
[C---:B------:R-:W-:Y:S01]  /*8b20*/  FFMA R106, R20.reuse, R36, R106 ;  /* 0x00000024146a7223 */ /* 0x040fe2000000006a */
[----:B------:R-:W-:Y:S01]  /*8b30*/  FFMA R110, R20, R40, R110 ;  /* 0x00000028146e7223 */ /* 0x000fe2000000006e */
[C---:B------:R-:W-:Y:S01]  /*8b40*/  FFMA R52, R54.reuse, R46, R33 ;  /* 0x0000002e36347223 */ /* 0x040fe20000000021 */
[----:B------:R-:W-:Y:S01]  /*8b50*/  FFMA R34, R54, R38, R35 ;  /* 0x0000002636227223 */ /* 0x000fe20000000023 */
[----:B------:R-:W-:Y:S01]  /*8b60*/  FFMA R108, R20, R44, R108 ;  /* 0x0000002c146c7223 */ /* 0x000fe2000000006c */
[C---:B------:R-:W-:Y:S01]  /*8b70*/  FFMA R35, R21.reuse, R29, R104 ;  /* 0x0000001d15237223 */ /* 0x040fe20000000068 */
[C---:B------:R-:W-:Y:S01]  /*8b80*/  FFMA R33, R21.reuse, R37, R106 ;  /* 0x0000002515217223 */ /* 0x040fe2000000006a */
[-C--:B------:R-:W-:Y:S01]  /*8b90*/  FFMA R54, R54, R30.reuse, R53 ;  /* 0x0000001e36367223 */ /* 0x080fe20000000035 */
[----:B------:R-:W-:Y:S01]  /*8ba0*/  FFMA R53, R21, R41, R110 ;  /* 0x0000002915357223 */ /* 0x000fe2000000006e */
[C---:B------:R-:W-:Y:S01]  /*8bb0*/  FFMA R103, R55.reuse, R39, R34 ;  /* 0x0000002737677223 */ /* 0x040fe20000000022 */
[----:B------:R-:W-:Y:S01]  /*8bc0*/  FFMA R151, R55, R43, R32 ;  /* 0x0000002b37977223 */ /* 0x000fe20000000020 */
[----:B------:R-:W-:Y:S01]  /*8bd0*/  FFMA R21, R21, R45, R108 ;  /* 0x0000002d15157223 */ /* 0x000fe2000000006c */
[C---:B------:R-:W-:Y:S01]  /*8be0*/  FFMA R20, R22.reuse, R30, R35 ;  /* 0x0000001e16147223 */ /* 0x040fe20000000023 */
[C---:B------:R-:W-:Y:S01]  /*8bf0*/  FFMA R68, R22.reuse, R38, R33 ;  /* 0x0000002616447223 */ /* 0x040fe20000000021 */
[----:B------:R-:W-:Y:S01]  /*8c00*/  LDS.128 R108, [R120.X4+UR5+0x70] ;  /* 0x00007005786c7984 */ /* 0x000fe20008004c00 */
[C---:B------:R-:W-:Y:S01]  /*8c10*/  FFMA R105, R55.reuse, R47, R52 ;  /* 0x0000002f37697223 */ /* 0x040fe20000000034 */
[-C--:B------:R-:W-:Y:S01]  /*8c20*/  FFMA R101, R55, R31.reuse, R54 ;  /* 0x0000001f37657223 */ /* 0x080fe20000000036 */
[C---:B------:R-:W-:Y:S01]  /*8c30*/  FFMA R98, R22.reuse, R42, R53 ;  /* 0x0000002a16627223 */ /* 0x040fe20000000035 */
[----:B------:R-:W3:Y:S01]  /*8c40*/  LDS.128 R32, [R125+0xf0] ;  /* 0x0000f0007d207984 */ /* 0x000ee20000000c00 */
[----:B------:R-:W-:Y:S01]  /*8c50*/  FFMA R96, R22, R46, R21 ;  /* 0x0000002e16607223 */ /* 0x000fe20000000015 */
[C---:B------:R-:W-:Y:S01]  /*8c60*/  FFMA R163, R23.reuse, R31, R20 ;  /* 0x0000001f17a37223 */ /* 0x040fe20000000014 */
[C---:B--2---:R-:W-:Y:S01]  /*8c70*/  FFMA R22, R24.reuse, R36, R99 ;  /* 0x0000002418167223 */ /* 0x044fe20000000063 */
[----:B------:R-:W2:Y:S01]  /*8c80*/  LDS.128 R76, [R125+0x170] ;  /* 0x000170007d4c7984 */ /* 0x000ea20000000c00 */
[C---:B------:R-:W-:Y:S01]  /*8c90*/  FFMA R20, R24.reuse, R28, R97 ;  /* 0x0000001c18147223 */ /* 0x040fe20000000061 */
[C---:B------:R-:W-:Y:S01]  /*8ca0*/  FFMA R96, R23.reuse, R47, R96 ;  /* 0x0000002f17607223 */ /* 0x040fe20000000060 */
[C---:B------:R-:W-:Y:S01]  /*8cb0*/  FFMA R165, R23.reuse, R39, R68 ;  /* 0x0000002717a57223 */ /* 0x040fe20000000044 */
[----:B------:R-:W4:Y:S01]  /*8cc0*/  LDS.128 R52, [R125+0x70] ;  /* 0x000070007d347984 */ /* 0x000f220000000c00 */
[----:B------:R-:W-:Y:S01]  /*8cd0*/  FFMA R98, R23, R43, R98 ;  /* 0x0000002b17627223 */ /* 0x000fe20000000062 */
[C---:B------:R-:W-:Y:S01]  /*8ce0*/  FFMA R99, R25.reuse, R37, R22 ;  /* 0x0000002519637223 */ /* 0x040fe20000000016 */
[C---:B------:R-:W-:Y:S01]  /*8cf0*/  FFMA R72, R24.reuse, R44, R72 ;  /* 0x0000002c18487223 */ /* 0x040fe20000000048 */
[----:B------:R1:W4:Y:S01]  /*8d00*/  LDS.128 R92, [R125+0x1f0] ;  /* 0x0001f0007d5c7984 */ /* 0x0003220000000c00 */
[----:B------:R-:W-:Y:S01]  /*8d10*/  FFMA R84, R24, R40, R84 ;  /* 0x0000002818547223 */ /* 0x000fe20000000054 */
[----:B------:R-:W-:Y:S01]  /*8d20*/  FFMA R68, R26, R38, R99 ;  /* 0x000000261a447223 */ /* 0x000fe20000000063 */
[----:B------:R-:W-:-:S03]  /*8d30*/  FFMA R97, R25, R45, R72 ;  /* 0x0000002d19617223 */ /* 0x000fc60000000048 */
[----:B------:R-:W-:Y:S01]  /*8d40*/  FFMA R99, R27, R39, R68 ;  /* 0x000000271b637223 */ /* 0x000fe20000000044 */
[----:B------:R-:W-:Y:S01]  /*8d50*/  FFMA R70, R26, R46, R97 ;  /* 0x0000002e1a467223 */ /* 0x000fe20000000061 */
[C---:B-1----:R-:W-:Y:S01]  /*8d60*/  FFMA R125, R25.reuse, R29, R20 ;  /* 0x0000001d197d7223 */ /* 0x042fe20000000014 */
[----:B------:R-:W-:Y:S01]  /*8d70*/  FFMA R25, R25, R41, R84 ;  /* 0x0000002919197223 */ /* 0x000fe20000000054 */
[----:B------:R-:W1:Y:S01]  /*8d80*/  LDS.128 R20, [R120.X4+UR5+0xf0] ;  /* 0x0000f00578147984 */ /* 0x000e620008004c00 */
        /* <DEDUP_REMOVED lines=12> */
[----:B------:R-:W-:Y:S01]  /*8e50*/  FFMA R40, R48, R40, R61 ;  /* 0x0000002830287223 */ /* 0x000fe2000000003d */
[----:B------:R-:W-:Y:S01]  /*8e60*/  FFMA R37, R49, R37, R36 ;  /* 0x0000002531257223 */ /* 0x000fe20000000024 */
[----:B------:R-:W-:Y:S01]  /*8e70*/  FFMA R102, R50, R46, R45 ;  /* 0x0000002e32667223 */ /* 0x000fe2000000002d */
[----:B------:R-:W-:Y:S01]  /*8e80*/  FFMA R106, R51, R31, R106 ;  /* 0x0000001f336a7223 */ /* 0x000fe2000000006a */
[----:B------:R-:W-:Y:S01]  /*8e90*/  FFMA R41, R49, R41, R40 ;  /* 0x0000002931297223 */ /* 0x000fe20000000028 */
[----:B---3--:R-:W-:Y:S01]  /*8ea0*/  FFMA R146, R108, R32, R146 ;  /* 0x000000206c927223 */ /* 0x008fe20000000092 */
[C---:B------:R-:W-:Y:S01]  /*8eb0*/  FFMA R104, R50.reuse, R38, R37 ;  /* 0x0000002632687223 */ /* 0x040fe20000000025 */
[----:B------:R-:W-:Y:S01]  /*8ec0*/  FFMA R102, R51, R47, R102 ;  /* 0x0000002f33667223 */ /* 0x000fe20000000066 */
[----:B------:R-:W-:Y:S01]  /*8ed0*/  FFMA R162, R50, R42, R41 ;  /* 0x0000002a32a27223 */ /* 0x000fe20000000029 */
[C---:B--2---:R-:W-:Y:S01]  /*8ee0*/  FFMA R148, R108.reuse, R76, R148 ;  /* 0x0000004c6c947223 */ /* 0x044fe20000000094 */
[----:B------:R-:W-:Y:S01]  /*8ef0*/  FFMA R31, R109, R33, R146 ;  /* 0x000000216d1f7223 */ /* 0x000fe20000000092 */
[----:B------:R-:W2:Y:S01]  /*8f00*/  LDS.128 R44, [R120.X4+UR5+0x1f0] ;  /* 0x0001f005782c7984 */ /* 0x000ea20008004c00 */
[----:B------:R-:W-:Y:S01]  /*8f10*/  FFMA R104, R51, R39, R104 ;  /* 0x0000002733687223 */ /* 0x000fe20000000068 */
[----:B----4-:R-:W-:Y:S01]  /*8f20*/  FFMA R144, R108, R52, R144 ;  /* 0x000000346c907223 */ /* 0x010fe20000000090 */
[----:B------:R-:W-:Y:S01]  /*8f30*/  FFMA R29, R109, R77, R148 ;  /* 0x0000004d6d1d7223 */ /* 0x000fe20000000094 */
[----:B------:R-:W-:Y:S01]  /*8f40*/  FFMA R28, R110, R34, R31 ;  /* 0x000000226e1c7223 */ /* 0x000fe2000000001f */
[----:B------:R-:W-:Y:S01]  /*8f50*/  FFMA R162, R51, R43, R162 ;  /* 0x0000002b33a27223 */ /* 0x000fe200000000a2 */
[----:B------:R-:W-:Y:S01]  /*8f60*/  FFMA R160, R108, R92, R160 ;  /* 0x0000005c6ca07223 */ /* 0x000fe200000000a0 */
[----:B------:R-:W-:Y:S01]  /*8f70*/  FFMA R37, R109, R53, R144 ;  /* 0x000000356d257223 */ /* 0x000fe20000000090 */
[----:B------:R-:W-:-:S02]  /*8f80*/  FFMA R30, R110, R78, R29 ;  /* 0x0000004e6e1e7223 */ /* 0x000fc4000000001d */
[----:B------:R-:W-:Y:S01]  /*8f90*/  FFMA R109, R109, R93, R160 ;  /* 0x0000005d6d6d7223 */ /* 0x000fe200000000a0 */
[----:B------:R-:W-:-:S03]  /*8fa0*/  FFMA R108, R110, R54, R37 ;  /* 0x000000366e6c7223 */ /* 0x000fc60000000025 */
[----:B------:R-:W-:Y:S01]  /*8fb0*/  FFMA R36, R110, R94, R109 ;  /* 0x0000005e6e247223 */ /* 0x000fe2000000006d */
[C---:B------:R-:W-:Y:S01]  /*8fc0*/  FFMA R109, R111.reuse, R35, R28 ;  /* 0x000000236f6d7223 */ /* 0x040fe2000000001c */
[C---:B-1----:R-:W-:Y:S01]  /*8fd0*/  FFMA R28, R20.reuse, R32, R65 ;  /* 0x00000020141c7223 */ /* 0x042fe20000000041 */
        /* <DEDUP_REMOVED lines=37> */
[C---:B------:R-:W-:Y:S01]  /*9230*/  FFMA R37, R27.reuse, R35, R24 ;  /* 0x000000231b257223 */ /* 0x040fe20000000018 */
[----:B------:R-:W-:Y:S01]  /*9240*/  FFMA R36, R27, R55, R26 ;  /* 0x000000371b247223 */ /* 0x000fe2000000001a */
[----:B------:R-:W-:Y:S01]  /*9250*/  FFMA R156, R44, R52, R156 ;  /* 0x000000342c9c7223 */ /* 0x000fe2000000009c */
        /* <DEDUP_REMOVED lines=77> */
[----:B------:R-:W4:Y:S01]  /*9730*/  LDS.128 R60, [R120.X4+UR5+0x21f0] ;  /* 0x0021f005783c7984 */ /* 0x000f220008004c00 */
[C---:B------:R-:W-:Y:S01]  /*9740*/  FFMA R51, R47.reuse, R95, R48 ;  /* 0x0000005f2f337223 */ /* 0x040fe20000000030 */
[C---:B------:R-:W-:Y:S01]  /*9750*/  FFMA R49, R47.reuse, R35, R44 ;  /* 0x000000232f317223 */ /* 0x040fe2000000002c */
[C---:B------:R-:W-:Y:S01]  /*9760*/  FFMA R48, R47.reuse, R55, R46 ;  /* 0x000000372f307223 */ /* 0x040fe2000000002e */
[C---:B---3--:R-:W-:Y:S01]  /*9770*/  FFMA R56, R28.reuse, R92, R139 ;  /* 0x0000005c1c387223 */ /* 0x048fe2000000008b */
        /* <DEDUP_REMOVED lines=86> */
[----:B------:R-:W-:Y:S01]  /*9ce0*/  IADD3 R142, P0, R0, UR6, RZ ;  /* 0x00000006008e7c10 */ /* 0x000fe2000ff1e0ff */
[----:B------:R-:W-:Y:S01]  /*9cf0*/  FFMA R62, R59, R79, R62 ;  /* 0x0000004f3b3e7223 */ /* 0x000fe2000000003e */
[C---:B------:R-:W-:Y:S01]  /*9d00*/  FFMA R57, R21.reuse, R93, R96 ;  /* 0x0000005d15397223 */ /* 0x040fe20000000060 */
[C---:B------:R-:W-:Y:S01]  /*9d10*/  FFMA R59, R21.reuse, R77, R58 ;  /* 0x0000004d153b7223 */ /* 0x040fe2000000003a */
[C---:B------:R-:W-:Y:S01]  /*9d20*/  FFMA R101, R21.reuse, R33, R56 ;  /* 0x0000002115657223 */ /* 0x040fe20000000038 */
[----:B------:R-:W-:Y:S01]  /*9d30*/  FFMA R21, R21, R53, R98 ;  /* 0x0000003515157223 */ /* 0x000fe20000000062 */
[----:B------:R-:W-:Y:S01]  /*9d40*/  IADD3.X R143, R3, UR7, RZ, P0, !PT ;  /* 0x00000007038f7c10 */ /* 0x000fe200087fe4ff */
[C---:B------:R-:W-:Y:S01]  /*9d50*/  FFMA R56, R22.reuse, R94, R57 ;  /* 0x0000005e16387223 */ /* 0x040fe20000000039 */
[----:B------:R-:W-:Y:S01]  /*9d60*/  ISETP.GE.U32.AND P0, PT, R123, 0xc0, PT ;  /* 0x000000c07b00780c */ /* 0x000fe20003f06070 */
[C---:B------:R-:W-:Y:S01]  /*9d70*/  FFMA R58, R22.reuse, R78, R59 ;  /* 0x0000004e163a7223 */ /* 0x040fe2000000003b */
[C---:B------:R-:W-:Y:S01]  /*9d80*/  FFMA R20, R22.reuse, R34, R101 ;  /* 0x0000002216147223 */ /* 0x040fe20000000065 */
[----:B------:R-:W-:Y:S01]  /*9d90*/  FFMA R22, R22, R54, R21 ;  /* 0x0000003616167223 */ /* 0x000fe20000000015 */
[----:B------:R-:W-:Y:S01]  /*9da0*/  IADD3 R140, P2, R2, UR6, RZ ;  /* 0x00000006028c7c10 */ /* 0x000fe2000ff5e0ff */
[C---:B------:R-:W-:Y:S01]  /*9db0*/  FFMA R59, R23.reuse, R95, R56 ;  /* 0x0000005f173b7223 */ /* 0x040fe20000000038 */
[C---:B---3--:R-:W-:Y:S01]  /*9dc0*/  FFMA R144, R88.reuse, R52, R100 ;  /* 0x0000003458907223 */ /* 0x048fe20000000064 */
[C---:B------:R-:W-:Y:S01]  /*9dd0*/  FFMA R58, R23.reuse, R79, R58 ;  /* 0x0000004f173a7223 */ /* 0x040fe2000000003a */
[C---:B------:R-:W-:Y:S01]  /*9de0*/  FFMA R57, R23.reuse, R35, R20 ;  /* 0x0000002317397223 */ /* 0x040fe20000000014 */
[----:B------:R-:W-:Y:S01]  /*9df0*/  FFMA R56, R23, R55, R22 ;  /* 0x0000003717387223 */ /* 0x000fe20000000016 */
[----:B------:R-:W-:Y:S01]  /*9e00*/  IADD3.X R141, R5, UR7, RZ, P2, !PT ;  /* 0x00000007058d7c10 */ /* 0x000fe200097fe4ff */
[----:B------:R-:W1:Y:S01]  /*9e10*/  LDS.128 R20, [R120.X4+UR5+0x31f0] ;  /* 0x0031f00578147984 */ /* 0x000e620008004c00 */
[C---:B------:R-:W-:Y:S01]  /*9e20*/  LEA R103, R119.reuse, R136, 0xe ;  /* 0x0000008877677211 */ /* 0x040fe200078e70ff */
[----:B------:R-:W-:Y:S01]  /*9e30*/  FFMA R148, R88, R76, R99 ;  /* 0x0000004c58947223 */ /* 0x000fe20000000063 */
[----:B------:R-:W-:Y:S01]  /*9e40*/  IADD3 R100, P1, R6, UR6, RZ ;  /* 0x0000000606647c10 */ /* 0x000fe2000ff3e0ff */
[----:B------:R-:W-:Y:S06]  /*9e50*/  BAR.SYNC 0x0 ;  /* 0x0000000000007b1d */ /* 0x000fec0000000000 */
[----:B------:R-:W-:Y:S01]  /*9e60*/  IADD3 R138, P3, R4, UR6, RZ ;  /* 0x00000006048a7c10 */ /* 0x000fe2000ff7e0ff */
[----:B------:R-:W-:Y:S01]  /*9e70*/  @!PT LDS RZ, [RZ] ;  /* 0x00000000fffff984 */ /* 0x000fe20000000800 */
[----:B------:R-:W-:Y:S01]  /*9e80*/  @!PT LDS RZ, [RZ] ;  /* 0x00000000fffff984 */ /* 0x000fe20000000800 */
[----:B------:R-:W-:Y:S01]  /*9e90*/  @!PT LDS RZ, [RZ] ;  /* 0x00000000fffff984 */ /* 0x000fe20000000800 */
[----:B------:R2:W-:Y:S01]  /*9ea0*/  LDGSTS.E.BYPASS.128 [R103], [R142.64], !P0 ;  /* 0x000000008e677fae */ /* 0x0005e2000c101c4a */
[----:B------:R-:W-:Y:S01]  /*9eb0*/  IADD3 R98, P2, R8, UR6, RZ ;  /* 0x0000000608627c10 */ /* 0x000fe2000ff5e0ff */
[C---:B------:R-:W-:Y:S01]  /*9ec0*/  FFMA R146, R88.reuse, R32, R97 ;  /* 0x0000002058927223 */ /* 0x040fe20000000061 */
[----:B------:R-:W-:Y:S01]  /*9ed0*/  LEA R105, R119, R134, 0xe ;  /* 0x0000008677697211 */ /* 0x000fe200078e70ff */
[----:B------:R-:W-:Y:S01]  /*9ee0*/  FFMA R88, R88, R92, R125 ;  /* 0x0000005c58587223 */ /* 0x000fe2000000007d */
[----:B------:R-:W-:Y:S01]  /*9ef0*/  IADD3.X R101, R9, UR7, RZ, P1, !PT ;  /* 0x0000000709657c10 */ /* 0x000fe20008ffe4ff */
[----:B------:R-:W-:Y:S01]  /*9f00*/  USHF.L.U32 UR5, UR4, 0xe, URZ ;  /* 0x0000000e04057899 */ /* 0x000fe2000800063f */
[----:B------:R-:W-:Y:S01]  /*9f10*/  IADD3.X R139, R7, UR7, RZ, P3, !PT ;  /* 0x00000007078b7c10 */ /* 0x000fe20009ffe4ff */
[----:B------:R3:W-:Y:S01]  /*9f20*/  LDGSTS.E.BYPASS.128 [R105], [R140.64], !P0 ;  /* 0x000000008c697fae */ /* 0x0007e2000c101c4a */
[----:B------:R-:W-:-:S02]  /*9f30*/  LEA R107, R119, R132, 0xe ;  /* 0x00000084776b7211 */ /* 0x000fc400078e70ff */
[----:B------:R-:W-:Y:S02]  /*9f40*/  IADD3 R96, P1, R10, UR6, RZ ;  /* 0x000000060a607c10 */ /* 0x000fe4000ff3e0ff */
[----:B------:R-:W-:Y:S01]  /*9f50*/  IADD3.X R99, R11, UR7, RZ, P2, !PT ;  /* 0x000000070b637c10 */ /* 0x000fe200097fe4ff */
[----:B------:R4:W-:Y:S01]  /*9f60*/  LDGSTS.E.BYPASS.128 [R107], [R138.64], !P0 ;  /* 0x000000008a6b7fae */ /* 0x0009e2000c101c4a */
[----:B--2---:R-:W-:Y:S02]  /*9f70*/  IADD3 R142, P2, R12, UR6, RZ ;  /* 0x000000060c8e7c10 */ /* 0x004fe4000ff5e0ff */
[----:B------:R-:W-:Y:S02]  /*9f80*/  LEA R125, R119, R130, 0xe ;  /* 0x00000082777d7211 */ /* 0x000fe400078e70ff */
[----:B------:R-:W-:Y:S02]  /*9f90*/  IADD3.X R97, R13, UR7, RZ, P1, !PT ;  /* 0x000000070d617c10 */ /* 0x000fe40008ffe4ff */
[----:B------:R-:W-:Y:S01]  /*9fa0*/  LEA R103, R119, R128, 0xe ;  /* 0x0000008077677211 */ /* 0x000fe200078e70ff */
[----:B------:R2:W-:Y:S01]  /*9fb0*/  LDGSTS.E.BYPASS.128 [R125], [R100.64], !P0 ;  /* 0x00000000647d7fae */ /* 0x0005e2000c101c4a */
[----:B---3--:R-:W-:-:S02]  /*9fc0*/  IADD3 R140, P1, R14, UR6, RZ ;  /* 0x000000060e8c7c10 */ /* 0x008fc4000ff3e0ff */
[----:B------:R-:W-:Y:S01]  /*9fd0*/  IADD3.X R143, R15, UR7, RZ, P2, !PT ;  /* 0x000000070f8f7c10 */ /* 0x000fe200097fe4ff */
[----:B------:R3:W-:Y:S01]  /*9fe0*/  LDGSTS.E.BYPASS.128 [R103], [R98.64], !P0 ;  /* 0x0000000062677fae */ /* 0x0007e2000c101c4a */
[C---:B------:R-:W-:Y:S02]  /*9ff0*/  LEA R105, R119.reuse, R126, 0xe ;  /* 0x0000007e77697211 */ /* 0x040fe400078e70ff */
[----:B----4-:R-:W-:Y:S01]  /*a000*/  IADD3 R138, P2, R16, UR6, RZ ;  /* 0x00000006108a7c10 */ /* 0x010fe2000ff5e0ff */
[C---:B-1----:R-:W-:Y:S01]  /*a010*/  FFMA R102, R20.reuse, R92, R102 ;  /* 0x0000005c14667223 */ /* 0x042fe20000000066 */
[----:B------:R-:W-:Y:S01]  /*a020*/  LEA R107, R119, R124, 0xe ;  /* 0x0000007c776b7211 */ /* 0x000fe200078e70ff */
[----:B------:R1:W-:Y:S01]  /*a030*/  LDGSTS.E.BYPASS.128 [R105], [R96.64], !P0 ;  /* 0x0000000060697fae */ /* 0x0003e2000c101c4a */
[----:B------:R-:W-:Y:S01]  /*a040*/  IADD3.X R141, R17, UR7, RZ, P1, !PT ;  /* 0x00000007118d7c10 */ /* 0x000fe20008ffe4ff */
[C---:B------:R-:W-:Y:S01]  /*a050*/  FFMA R104, R20.reuse, R76, R104 ;  /* 0x0000004c14687223 */ /* 0x040fe20000000068 */
[C---:B--2---:R-:W-:Y:S01]  /*a060*/  LEA R125, R119.reuse, R122, 0xe ;  /* 0x0000007a777d7211 */ /* 0x044fe200078e70ff */
[----:B------:R2:W-:Y:S01]  /*a070*/  LDGSTS.E.BYPASS.128 [R107], [R142.64], !P0 ;  /* 0x000000008e6b7fae */ /* 0x0005e2000c101c4a */
[----:B------:R-:W-:Y:S01]  /*a080*/  LEA R127, R119, 0x8000, 0xd ;  /* 0x00008000777f7811 */ /* 0x000fe200078e68ff */
[----:B------:R-:W-:Y:S01]  /*a090*/  FFMA R162, R20, R52, R162 ;  /* 0x0000003414a27223 */ /* 0x000fe200000000a2 */
[----:B------:R-:W-:Y:S01]  /*a0a0*/  IADD3.X R139, R19, UR7, RZ, P2, !PT ;  /* 0x00000007138b7c10 */ /* 0x000fe200097fe4ff */
[----:B------:R4:W-:Y:S01]  /*a0b0*/  LDGSTS.E.BYPASS.128 [R125], [R140.64], !P0 ;  /* 0x000000008c7d7fae */ /* 0x0009e2000c101c4a */
[----:B------:R-:W-:Y:S01]  /*a0c0*/  IADD3 R100, P1, R18, UR6, RZ ;  /* 0x0000000612647c10 */ /* 0x000fe2000ff3e0ff */
[----:B------:R-:W-:Y:S01]  /*a0d0*/  FFMA R106, R20, R32, R106 ;  /* 0x00000020146a7223 */ /* 0x000fe2000000006a */
[----:B---3--:R-:W-:Y:S01]  /*a0e0*/  IADD3 R98, P2, R114, UR6, RZ ;  /* 0x0000000672627c10 */ /* 0x008fe2000ff5e0ff */
[----:B------:R-:W0:Y:S01]  /*a0f0*/  LDGDEPBAR ;  /* 0x00000000000079af */ /* 0x000e220000000000 */
[----:B-1----:R-:W-:Y:S01]  /*a100*/  IADD3 R96, P3, R116, UR6, RZ ;  /* 0x0000000674607c10 */ /* 0x002fe2000ff7e0ff */
[C---:B------:R-:W-:Y:S01]  /*a110*/  FFMA R105, R89.reuse, R77, R148 ;  /* 0x0000004d59697223 */ /* 0x040fe20000000094 */
[----:B------:R-:W-:Y:S01]  /*a120*/  IADD3 R103, R136, R127, RZ ;  /* 0x0000007f88677210 */ /* 0x000fe20007ffe0ff */
[----:B--2---:R-:W-:Y:S01]  /*a130*/  FFMA R107, R89, R33, R146 ;  /* 0x00000021596b7223 */ /* 0x004fe20000000092 */
[----:B------:R-:W-:Y:S01]  /*a140*/  IADD3.X R101, R112, UR7, RZ, P1, !PT ;  /* 0x0000000770657c10 */ /* 0x000fe20008ffe4ff */
[----:B------:R-:W-:Y:S01]  /*a150*/  FFMA R77, R21, R77, R104 ;  /* 0x0000004d154d7223 */ /* 0x000fe20000000068 */
[-C--:B------:R-:W-:Y:S01]  /*a160*/  IADD3 R129, R134, R127.reuse, RZ ;  /* 0x0000007f86817210 */ /* 0x080fe20007ffe0ff */
[----:B------:R1:W-:Y:S01]  /*a170*/  LDGSTS.E.BYPASS.128 [R103], [R138.64], !P0 ;  /* 0x000000008a677fae */ /* 0x0003e2000c101c4a */
[----:B------:R-:W-:Y:S01]  /*a180*/  IADD3.X R99, R113, UR7, RZ, P2, !PT ;  /* 0x0000000771637c10 */ /* 0x000fe200097fe4ff */
[----:B------:R-:W-:Y:S01]  /*a190*/  UIADD3 UR6, UP1, UR6, 0x80, URZ ;  /* 0x0000008006067890 */ /* 0x000fe2000ff3e03f */
[-C--:B----4-:R-:W-:Y:S01]  /*a1a0*/  IADD3 R125, R132, R127.reuse, RZ ;  /* 0x0000007f847d7210 */ /* 0x090fe20007ffe0ff */
[----:B------:R2:W-:Y:S01]  /*a1b0*/  LDGSTS.E.BYPASS.128 [R129], [R100.64], !P0 ;  /* 0x0000000064817fae */ /* 0x0005e2000c101c4a */
[----:B------:R-:W-:Y:S01]  /*a1c0*/  IADD3.X R97, R115, UR7, RZ, P3, !PT ;  /* 0x0000000773617c10 */ /* 0x000fe20009ffe4ff */
[----:B------:R-:W-:Y:S01]  /*a1d0*/  UIADD3.X UR7, URZ, UR7, URZ, UP1, !UPT ;  /* 0x000000073f077290 */ /* 0x000fe20008ffe43f */
[----:B------:R-:W-:Y:S01]  /*a1e0*/  IADD3 R127, R130, R127, RZ ;  /* 0x0000007f827f7210 */ /* 0x000fe20007ffe0ff */
[----:B------:R3:W-:Y:S04]  /*a1f0*/  LDGSTS.E.BYPASS.128 [R125], [R98.64], !P0 ;  /* 0x00000000627d7fae */ /* 0x0007e8000c101c4a */
[----:B------:R4:W-:Y:S01]  /*a200*/  LDGSTS.E.BYPASS.128 [R127], [R96.64], !P0 ;  /* 0x00000000607f7fae */ /* 0x0009e2000c101c4a */
[----:B------:R-:W-:Y:S01]  /*a210*/  ISETP.GE.U32.AND P0, PT, R123, 0xe0, PT ;  /* 0x000000e07b00780c */ /* 0x000fe20003f06070 */
[C---:B-1----:R-:W-:Y:S01]  /*a220*/  FFMA R103, R89.reuse, R93, R88 ;  /* 0x0000005d59677223 */ /* 0x042fe20000000058 */
[----:B------:R-:W-:Y:S01]  /*a230*/  FFMA R89, R89, R53, R144 ;  /* 0x0000003559597223 */ /* 0x000fe20000000090 */
[----:B------:R-:W0:Y:S01]  /*a240*/  LDGDEPBAR ;  /* 0x00000000000079af */ /* 0x000e220000000000 */
[C---:B------:R-:W-:Y:S01]  /*a250*/  FFMA R93, R21.reuse, R93, R102 ;  /* 0x0000005d155d7223 */ /* 0x040fe20000000066 */
[C---:B------:R-:W-:Y:S01]  /*a260*/  FFMA R53, R21.reuse, R53, R162 ;  /* 0x0000003515357223 */ /* 0x040fe200000000a2 */
[----:B------:R-:W-:Y:S01]  /*a270*/  FFMA R21, R21, R33, R106 ;  /* 0x0000002115157223 */ /* 0x000fe2000000006a */
[C---:B------:R-:W-:Y:S01]  /*a280*/  FFMA R140, R90.reuse, R94, R103 ;  /* 0x0000005e5a8c7223 */ /* 0x040fe20000000067 */
[C---:B------:R-:W-:Y:S01]  /*a290*/  FFMA R138, R90.reuse, R78, R105 ;  /* 0x0000004e5a8a7223 */ /* 0x040fe20000000069 */
[C---:B------:R-:W-:Y:S01]  /*a2a0*/  FFMA R88, R90.reuse, R34, R107 ;  /* 0x000000225a587223 */ /* 0x040fe2000000006b */
[-C--:B------:R-:W-:Y:S01]  /*a2b0*/  FFMA R90, R90, R54.reuse, R89 ;  /* 0x000000365a5a7223 */ /* 0x080fe20000000059 */
[C---:B------:R-:W-:Y:S01]  /*a2c0*/  FFMA R54, R22.reuse, R54, R53 ;  /* 0x0000003616367223 */ /* 0x040fe20000000035 */
[C---:B------:R-:W-:Y:S01]  /*a2d0*/  FFMA R34, R22.reuse, R34, R21 ;  /* 0x0000002216227223 */ /* 0x040fe20000000015 */
[C---:B------:R-:W-:Y:S01]  /*a2e0*/  FFMA R78, R22.reuse, R78, R77 ;  /* 0x0000004e164e7223 */ /* 0x040fe2000000004d */
[----:B------:R-:W-:Y:S01]  /*a2f0*/  FFMA R22, R22, R94, R93 ;  /* 0x0000005e16167223 */ /* 0x000fe2000000005d */
[C---:B---3--:R-:W-:Y:S01]  /*a300*/  FFMA R99, R91.reuse, R95, R140 ;  /* 0x0000005f5b637223 */ /* 0x048fe2000000008c */
[C---:B------:R-:W-:Y:S01]  /*a310*/  FFMA R98, R91.reuse, R79, R138 ;  /* 0x0000004f5b627223 */ /* 0x040fe2000000008a */
[C---:B----4-:R-:W-:Y:S01]  /*a320*/  FFMA R97, R91.reuse, R35, R88 ;  /* 0x000000235b617223 */ /* 0x050fe20000000058 */
[----:B------:R-:W-:Y:S01]  /*a330*/  FFMA R96, R91, R55, R90 ;  /* 0x000000375b607223 */ /* 0x000fe2000000005a */
[C---:B------:R-:W-:Y:S01]  /*a340*/  FFMA R95, R23.reuse, R95, R22 ;  /* 0x0000005f175f7223 */ /* 0x040fe20000000016 */
[C---:B------:R-:W-:Y:S01]  /*a350*/  FFMA R94, R23.reuse, R79, R78 ;  /* 0x0000004f175e7223 */ /* 0x040fe2000000004e */
[C---:B------:R-:W-:Y:S01]  /*a360*/  FFMA R93, R23.reuse, R35, R34 ;  /* 0x00000023175d7223 */ /* 0x040fe20000000022 */
[----:B------:R-:W-:Y:S01]  /*a370*/  FFMA R92, R23, R55, R54 ;  /* 0x00000037175c7223 */ /* 0x000fe20000000036 */
[----:B------:R-:W-:-:S04]  /*a380*/  DEPBAR.LE SB0, 0x2 ;  /* 0x000080800000791a */ /* 0x000fc80000000000 */
[----:B------:R-:W-:Y:S06]  /*a390*/  BAR.SYNC 0x0 ;  /* 0x0000000000007b1d */ /* 0x000fec0000000000 */
[----:B--2---:R-:W-:Y:S01]  /*a3a0*/  @P0 CALL.REL.NOINC `(.L_x_0) ;  /* 0x0000001000000944 */ /* 0x004fe20003c00000 */
[----:B------:R-:W-:Y:S05]  /*a3b0*/  BRA `(.L_x_1) ;  /* 0xffff716000007947 */ /* 0x000fea000383ffff */
.L_x_0:
[----:B------:R-:W1:Y:S01]  /*a3c0*/  S2R R0, SR_TID.X ;  /* 0x0000000000007919 */ /* 0x000e620000002100 */
[----:B------:R-:W-:-:S04]  /*a3d0*/  DEPBAR.LE SB0, 0x0 ;  /* 0x000080000000791a */ /* 0x000fc80000000000 */
[----:B-1----:R-:W-:Y:S02]  /*a3e0*/  SHF.R.U32.HI R2, RZ, 0x4, R0 ;  /* 0x00000004ff027819 */ /* 0x002fe40000011600 */
[----:B------:R-:W-:Y:S02]  /*a3f0*/  SHF.L.U32 R0, R0, 0x2, RZ ;  /* 0x0000000200007819 */ /* 0x000fe400000006ff */
[----:B------:R-:W-:Y:S02]  /*a400*/  SGXT.U32 R2, R2, 0x3 ;  /* 0x000000030202781a */ /* 0x000fe40000000000 */
[----:B------:R-:W-:-:S03]  /*a410*/  LOP3.LUT R117, R117, 0x3c, R0, 0xf8, !PT ;  /* 0x0000003c75757812 */ /* 0x000fc600078ef800 */
[----:B------:R-:W-:Y:S01]  /*a420*/  IMAD R121, R2, 0x110, R121 ;  /* 0x0000011002797824 */ /* 0x000fe200078e0279 */
[----:B------:R-:W-:Y:S06]  /*a430*/  BAR.SYNC 0x0 ;  /* 0x0000000000007b1d */ /* 0x000fec0000000000 */
[----:B------:R-:W-:Y:S01]  /*a440*/  SHF.L.U32 R0, R121, 0x2, RZ ;  /* 0x0000000279007819 */ /* 0x000fe200000006ff */
[----:B------:R-:W-:Y:S01]  /*a450*/  STS.128 [R121.X4], R108 ;  /* 0x0000006c79007388 */ /* 0x000fe20000004c00 */
[----:B------:R-:W-:-:S03]  /*a460*/  ISETP.GE.AND P0, PT, R117, 0x80, PT ;  /* 0x000000807500780c */ /* 0x000fc60003f06270 */
[----:B------:R-:W-:Y:S01]  /*a470*/  IMAD R0, R2, -0x330, R0 ;  /* 0xfffffcd002007824 */ /* 0x000fe200078e0200 */
[----:B------:R-:W-:Y:S01]  /*a480*/  STS.128 [R121.X4+0x110], R64 ;  /* 0x0001104079007388 */ /* 0x000fe20000004c00 */
[C---:B------:R-:W-:Y:S02]  /*a490*/  LOP3.LUT R2, R118.reuse, 0x8, RZ, 0xfc, !PT ;  /* 0x0000000876027812 */ /* 0x040fe400078efcff */
[----:B------:R-:W-:Y:S01]  /*a4a0*/  ISETP.LT.AND P1, PT, R118, c[0x0][0x178], !P0 ;  /* 0x00005e0076007a0c */ /* 0x000fe20004721270 */
[----:B------:R-:W-:Y:S01]  /*a4b0*/  STS.128 [R121.X4+0x220], R36 ;  /* 0x0002202479007388 */ /* 0x000fe20000004c00 */
[----:B------:R-:W-:-:S03]  /*a4c0*/  ISETP.LT.AND P2, PT, R2, c[0x0][0x178], !P0 ;  /* 0x00005e0002007a0c */ /* 0x000fc60004741270 */
[----:B------:R-:W-:Y:S04]  /*a4d0*/  STS.128 [R121.X4+0x330], R40 ;  /* 0x0003302879007388 */ /* 0x000fe80000004c00 */
[----:B------:R-:W-:Y:S06]  /*a4e0*/  BAR.SYNC 0x0 ;  /* 0x0000000000007b1d */ /* 0x000fec0000000000 */
[----:B------:R-:W1:Y:S01]  /*a4f0*/  LDS.128 R88, [R0] ;  /* 0x0000000000587984 */ /* 0x000e620000000c00 */
[----:B------:R-:W-:-:S03]  /*a500*/  MOV R65, 0x4 ;  /* 0x0000000400417802 */ /* 0x000fc60000000f00 */
[----:B------:R-:W2:Y:S04]  /*a510*/  LDS.128 R100, [R0+0x880] ;  /* 0x0008800000647984 */ /* 0x000ea80000000c00 */
[----:B------:R-:W3:Y:S04]  /*a520*/  LDS.128 R76, [R0+0x1100] ;  /* 0x00110000004c7984 */ /* 0x000ee80000000c00 */
[----:B------:R-:W4:Y:S04]  /*a530*/  LDS.128 R52, [R0+0x1980] ;  /* 0x0019800000347984 */ /* 0x000f280000000c00 */
[----:B------:R-:W-:Y:S06]  /*a540*/  BAR.SYNC 0x0 ;  /* 0x0000000000007b1d */ /* 0x000fec0000000000 */
[----:B------:R-:W-:Y:S04]  /*a550*/  STS.128 [R121.X4], R72 ;  /* 0x0000004879007388 */ /* 0x000fe80000004c00 */
[----:B------:R-:W-:Y:S04]  /*a560*/  STS.128 [R121.X4+0x110], R68 ;  /* 0x0001104479007388 */ /* 0x000fe80000004c00 */
[----:B------:R-:W-:Y:S04]  /*a570*/  STS.128 [R121.X4+0x220], R80 ;  /* 0x0002205079007388 */ /* 0x000fe80000004c00 */
[----:B------:R-:W-:Y:S04]  /*a580*/  STS.128 [R121.X4+0x330], R48 ;  /* 0x0003303079007388 */ /* 0x000fe80000004c00 */
[----:B------:R-:W-:Y:S06]  /*a590*/  BAR.SYNC 0x0 ;  /* 0x0000000000007b1d */ /* 0x000fec0000000000 */
[----:B------:R-:W1:Y:S04]  /*a5a0*/  LDS.128 R40, [R0] ;  /* 0x0000000000287984 */ /* 0x000e680000000c00 */
[----:B------:R-:W1:Y:S01]  /*a5b0*/  LDS.128 R12, [R0+0x880] ;  /* 0x00088000000c7984 */ /* 0x000e620000000c00 */
[----:B------:R-:W-:-:S03]  /*a5c0*/  LOP3.LUT R48, R118, 0x38, RZ, 0xfc, !PT ;  /* 0x0000003876307812 */ /* 0x000fc600078efcff */
[----:B------:R-:W1:Y:S01]  /*a5d0*/  LDS.128 R16, [R0+0x1100] ;  /* 0x0011000000107984 */ /* 0x000e620000000c00 */
[----:B------:R-:W-:-:S03]  /*a5e0*/  LOP3.LUT R50, R118, 0x40, RZ, 0xfc, !PT ;  /* 0x0000004076327812 */ /* 0x000fc600078efcff */
[----:B------:R-:W1:Y:S04]  /*a5f0*/  LDS.128 R20, [R0+0x1980] ;  /* 0x0019800000147984 */ /* 0x000e680000000c00 */
[----:B------:R-:W-:Y:S06]  /*a600*/  BAR.SYNC 0x0 ;  /* 0x0000000000007b1d */ /* 0x000fec0000000000 */
[----:B------:R2:W-:Y:S04]  /*a610*/  STS.128 [R121.X4+0x330], R24 ;  /* 0x0003301879007388 */ /* 0x0005e80000004c00 */
[----:B------:R-:W-:Y:S04]  /*a620*/  STS.128 [R121.X4+0x220], R28 ;  /* 0x0002201c79007388 */ /* 0x000fe80000004c00 */
[----:B------:R-:W-:Y:S04]  /*a630*/  STS.128 [R121.X4], R84 ;  /* 0x0000005479007388 */ /* 0x000fe80000004c00 */
[----:B------:R-:W-:Y:S01]  /*a640*/  STS.128 [R121.X4+0x110], R44 ;  /* 0x0001102c79007388 */ /* 0x000fe20000004c00 */
[----:B--2---:R-:W-:-:S03]  /*a650*/  LOP3.LUT R24, R118, 0x10, RZ, 0xfc, !PT ;  /* 0x0000001076187812 */ /* 0x004fc600078efcff */
[----:B------:R-:W-:Y:S06]  /*a660*/  BAR.SYNC 0x0 ;  /* 0x0000000000007b1d */ /* 0x000fec0000000000 */
[C---:B------:R-:W-:Y:S01]  /*a670*/  LOP3.LUT R26, R118.reuse, 0x18, RZ, 0xfc, !PT ;  /* 0x00000018761a7812 */ /* 0x040fe200078efcff */
[----:B------:R-:W2:Y:S01]  /*a680*/  LDS.128 R36, [R0] ;  /* 0x0000000000247984 */ /* 0x000ea20000000c00 */
[----:B------:R-:W-:Y:S02]  /*a690*/  LOP3.LUT R28, R118, 0x20, RZ, 0xfc, !PT ;  /* 0x00000020761c7812 */ /* 0x000fe400078efcff */
[----:B------:R-:W-:Y:S01]  /*a6a0*/  LEA R25, R2, R117, 0x7 ;  /* 0x0000007502197211 */ /* 0x000fe200078e38ff */
[----:B------:R-:W1:Y:S01]  /*a6b0*/  LDS.128 R32, [R0+0x880] ;  /* 0x0008800000207984 */ /* 0x000e620000000c00 */
[----:B------:R-:W-:-:S02]  /*a6c0*/  ISETP.LT.AND P3, PT, R24, c[0x0][0x178], !P0 ;  /* 0x00005e0018007a0c */ /* 0x000fc40004761270 */
[----:B------:R-:W-:Y:S01]  /*a6d0*/  LEA R2, R118, R117, 0x7 ;  /* 0x0000007576027211 */ /* 0x000fe200078e38ff */
[----:B------:R-:W2:Y:S01]  /*a6e0*/  LDS.128 R8, [R0+0x1100] ;  /* 0x0011000000087984 */ /* 0x000ea20000000c00 */
[----:B------:R-:W-:Y:S02]  /*a6f0*/  ISETP.LT.AND P4, PT, R26, c[0x0][0x178], !P0 ;  /* 0x00005e001a007a0c */ /* 0x000fe40004781270 */
[----:B------:R-:W-:Y:S01]  /*a700*/  ISETP.LT.AND P5, PT, R28, c[0x0][0x178], !P0 ;  /* 0x00005e001c007a0c */ /* 0x000fe200047a1270 */
[----:B------:R-:W-:Y:S01]  /*a710*/  IMAD.WIDE R2, R2, R65, c[0x0][0x170] ;  /* 0x00005c0002027625 */ /* 0x000fe200078e0241 */
[-C--:B------:R-:W-:Y:S01]  /*a720*/  LEA R27, R24, R117.reuse, 0x7 ;  /* 0x00000075181b7211 */ /* 0x080fe200078e38ff */
[----:B------:R-:W2:Y:S01]  /*a730*/  LDS.128 R4, [R0+0x1980] ;  /* 0x0019800000047984 */ /* 0x000ea20000000c00 */
[----:B------:R-:W-:Y:S01]  /*a740*/  LEA R29, R26, R117, 0x7 ;  /* 0x000000751a1d7211 */ /* 0x000fe200078e38ff */
[----:B------:R-:W-:Y:S01]  /*a750*/  IMAD.WIDE R24, R25, R65, c[0x0][0x170] ;  /* 0x00005c0019187625 */ /* 0x000fe200078e0241 */
[----:B------:R-:W-:Y:S01]  /*a760*/  LEA R30, R28, R117, 0x7 ;  /* 0x000000751c1e7211 */ /* 0x000fe200078e38ff */
[----:B------:R-:W-:Y:S06]  /*a770*/  BAR.SYNC 0x0 ;  /* 0x0000000000007b1d */ /* 0x000fec0000000000 */
[----:B------:R-:W-:Y:S01]  /*a780*/  IMAD.WIDE R26, R27, R65, c[0x0][0x170] ;  /* 0x00005c001b1a7625 */ /* 0x000fe200078e0241 */
[----:B------:R-:W-:Y:S01]  /*a790*/  STS.128 [R121.X4], R60 ;  /* 0x0000003c79007388 */ /* 0x000fe20000004c00 */
[----:B------:R-:W-:-:S02]  /*a7a0*/  LOP3.LUT R44, R118, 0x28, RZ, 0xfc, !PT ;  /* 0x00000028762c7812 */ /* 0x000fc400078efcff */
[-C--:B------:R-:W-:Y:S01]  /*a7b0*/  IMAD.WIDE R28, R29, R65.reuse, c[0x0][0x170] ;  /* 0x00005c001d1c7625 */ /* 0x080fe200078e0241 */
[----:B------:R-:W-:Y:S01]  /*a7c0*/  STS.128 [R121.X4+0x110], R56 ;  /* 0x0001103879007388 */ /* 0x000fe20000004c00 */
[----:B------:R-:W-:Y:S02]  /*a7d0*/  LOP3.LUT R46, R118, 0x30, RZ, 0xfc, !PT ;  /* 0x00000030762e7812 */ /* 0x000fe400078efcff */
[----:B------:R-:W-:Y:S01]  /*a7e0*/  IMAD.WIDE R30, R30, R65, c[0x0][0x170] ;  /* 0x00005c001e1e7625 */ /* 0x000fe200078e0241 */
[----:B------:R-:W-:Y:S04]  /*a7f0*/  STS.128 [R121.X4+0x220], R96 ;  /* 0x0002206079007388 */ /* 0x000fe80000004c00 */
[----:B------:R-:W-:Y:S04]  /*a800*/  STS.128 [R121.X4+0x330], R92 ;  /* 0x0003305c79007388 */ /* 0x000fe80000004c00 */
[----:B------:R-:W-:Y:S06]  /*a810*/  BAR.SYNC 0x0 ;  /* 0x0000000000007b1d */ /* 0x000fec0000000000 */
[----:B-1----:R1:W-:Y:S01]  /*a820*/  @P1 STG.E.128 [R2.64], R88 ;  /* 0x0000005802001986 */ /* 0x0023e2000c101d0a */
[----:B------:R-:W-:-:S02]  /*a830*/  LOP3.LUT R56, R118, 0x48, RZ, 0xfc, !PT ;  /* 0x0000004876387812 */ /* 0x000fc400078efcff */
[----:B------:R-:W-:Y:S01]  /*a840*/  ISETP.LT.AND P1, PT, R44, c[0x0][0x178], !P0 ;  /* 0x00005e002c007a0c */ /* 0x000fe20004721270 */
[----:B------:R-:W-:Y:S01]  /*a850*/  @P2 STG.E.128 [R24.64], R100 ;  /* 0x0000006418002986 */ /* 0x000fe2000c101d0a */
[----:B------:R-:W-:Y:S02]  /*a860*/  ISETP.LT.AND P2, PT, R46, c[0x0][0x178], !P0 ;  /* 0x00005e002e007a0c */ /* 0x000fe40004741270 */
[----:B------:R-:W-:Y:S01]  /*a870*/  LOP3.LUT R58, R118, 0x68, RZ, 0xfc, !PT ;  /* 0x00000068763a7812 */ /* 0x000fe200078efcff */
[----:B---3--:R-:W-:Y:S01]  /*a880*/  @P3 STG.E.128 [R26.64], R76 ;  /* 0x0000004c1a003986 */ /* 0x008fe2000c101d0a */
[----:B------:R-:W-:Y:S02]  /*a890*/  ISETP.LT.AND P3, PT, R48, c[0x0][0x178], !P0 ;  /* 0x00005e0030007a0c */ /* 0x000fe40004761270 */
[----:B------:R-:W-:Y:S01]  /*a8a0*/  LOP3.LUT R60, R118, 0x70, RZ, 0xfc, !PT ;  /* 0x00000070763c7812 */ /* 0x000fe200078efcff */
[----:B----4-:R3:W-:Y:S01]  /*a8b0*/  @P4 STG.E.128 [R28.64], R52 ;  /* 0x000000341c004986 */ /* 0x0107e2000c101d0a */
[----:B------:R-:W-:-:S03]  /*a8c0*/  ISETP.LT.AND P4, PT, R50, c[0x0][0x178], !P0 ;  /* 0x00005e0032007a0c */ /* 0x000fc60004781270 */
[----:B------:R-:W-:Y:S01]  /*a8d0*/  @P5 STG.E.128 [R30.64], R40 ;  /* 0x000000281e005986 */ /* 0x000fe2000c101d0a */
[----:B------:R-:W-:Y:S02]  /*a8e0*/  ISETP.LT.AND P5, PT, R56, c[0x0][0x178], !P0 ;  /* 0x00005e0038007a0c */ /* 0x000fe400047a1270 */
[-C--:B-1----:R-:W-:Y:S01]  /*a8f0*/  LEA R2, R44, R117.reuse, 0x7 ;  /* 0x000000752c027211 */ /* 0x082fe200078e38ff */
[----:B------:R-:W1:Y:S01]  /*a900*/  LDS.128 R40, [R0] ;  /* 0x0000000000287984 */ /* 0x000e620000000c00 */
[-C--:B------:R-:W-:Y:S02]  /*a910*/  LEA R44, R46, R117.reuse, 0x7 ;  /* 0x000000752e2c7211 */ /* 0x080fe400078e38ff */
[-C--:B------:R-:W-:Y:S01]  /*a920*/  LEA R46, R48, R117.reuse, 0x7 ;  /* 0x00000075302e7211 */ /* 0x080fe200078e38ff */
[----:B------:R-:W4:Y:S01]  /*a930*/  LDS.128 R28, [R0+0x880] ;  /* 0x00088000001c7984 */ /* 0x000f220000000c00 */
[----:B------:R-:W-:Y:S01]  /*a940*/  LEA R48, R50, R117, 0x7 ;  /* 0x0000007532307211 */ /* 0x000fe200078e38ff */
[----:B------:R-:W-:Y:S01]  /*a950*/  IMAD.WIDE R2, R2, R65, c[0x0][0x170] ;  /* 0x00005c0002027625 */ /* 0x000fe200078e0241 */
[----:B------:R-:W-:Y:S01]  /*a960*/  LEA R50, R56, R117, 0x7 ;  /* 0x0000007538327211 */ /* 0x000fe200078e38ff */
[----:B------:R-:W1:Y:S01]  /*a970*/  LDS.128 R24, [R0+0x1100] ;  /* 0x0011000000187984 */ /* 0x000e620000000c00 */
[----:B------:R-:W-:Y:S01]  /*a980*/  LOP3.LUT R56, R118, 0x60, RZ, 0xfc, !PT ;  /* 0x0000006076387812 */ /* 0x000fe200078efcff */
[-C--:B------:R-:W-:Y:S01]  /*a990*/  IMAD.WIDE R44, R44, R65.reuse, c[0x0][0x170] ;  /* 0x00005c002c2c7625 */ /* 0x080fe200078e0241 */
[C---:B---3--:R-:W-:Y:S01]  /*a9a0*/  LOP3.LUT R52, R118.reuse, 0x50, RZ, 0xfc, !PT ;  /* 0x0000005076347812 */ /* 0x048fe200078efcff */
[----:B------:R3:W-:Y:S01]  /*a9b0*/  @P1 STG.E.128 [R2.64], R12 ;  /* 0x0000000c02001986 */ /* 0x0007e2000c101d0a */
[----:B------:R-:W-:Y:S01]  /*a9c0*/  LOP3.LUT R54, R118, 0x58, RZ, 0xfc, !PT ;  /* 0x0000005876367812 */ /* 0x000fe200078efcff */
[-C--:B------:R-:W-:Y:S01]  /*a9d0*/  IMAD.WIDE R46, R46, R65.reuse, c[0x0][0x170] ;  /* 0x00005c002e2e7625 */ /* 0x080fe200078e0241 */
[----:B------:R-:W-:Y:S01]  /*a9e0*/  ISETP.LT.AND P1, PT, R52, c[0x0][0x178], !P0 ;  /* 0x00005e0034007a0c */ /* 0x000fe20004721270 */
[----:B------:R3:W-:Y:S01]  /*a9f0*/  @P2 STG.E.128 [R44.64], R16 ;  /* 0x000000102c002986 */ /* 0x0007e2000c101d0a */
[----:B------:R-:W-:Y:S01]  /*aa00*/  LOP3.LUT R118, R118, 0x78, RZ, 0xfc, !PT ;  /* 0x0000007876767812 */ /* 0x000fe200078efcff */
[-C--:B------:R-:W-:Y:S01]  /*aa10*/  IMAD.WIDE R48, R48, R65.reuse, c[0x0][0x170] ;  /* 0x00005c0030307625 */ /* 0x080fe200078e0241 */
[----:B------:R-:W-:Y:S01]  /*aa20*/  ISETP.LT.AND P2, PT, R54, c[0x0][0x178], !P0 ;  /* 0x00005e0036007a0c */ /* 0x000fe20004741270 */
[----:B------:R1:W-:Y:S01]  /*aa30*/  @P3 STG.E.128 [R46.64], R20 ;  /* 0x000000142e003986 */ /* 0x0003e2000c101d0a */
[----:B------:R-:W-:Y:S01]  /*aa40*/  ISETP.LT.AND P3, PT, R56, c[0x0][0x178], !P0 ;  /* 0x00005e0038007a0c */ /* 0x000fe20004761270 */
[----:B------:R-:W-:-:S02]  /*aa50*/  IMAD.WIDE R50, R50, R65, c[0x0][0x170] ;  /* 0x00005c0032327625 */ /* 0x000fc400078e0241 */
[----:B--2---:R2:W-:Y:S01]  /*aa60*/  @P4 STG.E.128 [R48.64], R36 ;  /* 0x0000002430004986 */ /* 0x0045e2000c101d0a */
[----:B------:R-:W-:-:S03]  /*aa70*/  ISETP.LT.AND P4, PT, R58, c[0x0][0x178], !P0 ;  /* 0x00005e003a007a0c */ /* 0x000fc60004781270 */
[----:B------:R2:W-:Y:S01]  /*aa80*/  @P5 STG.E.128 [R50.64], R32 ;  /* 0x0000002032005986 */ /* 0x0005e2000c101d0a */
[----:B------:R-:W-:Y:S02]  /*aa90*/  ISETP.LT.AND P5, PT, R60, c[0x0][0x178], !P0 ;  /* 0x00005e003c007a0c */ /* 0x000fe400047a1270 */
[-C--:B---3--:R-:W-:Y:S02]  /*aaa0*/  LEA R2, R52, R117.reuse, 0x7 ;  /* 0x0000007534027211 */ /* 0x088fe400078e38ff */
[-C--:B------:R-:W-:Y:S02]  /*aab0*/  LEA R12, R54, R117.reuse, 0x7 ;  /* 0x00000075360c7211 */ /* 0x080fe400078e38ff */
[----:B------:R-:W-:Y:S01]  /*aac0*/  LEA R14, R56, R117, 0x7 ;  /* 0x00000075380e7211 */ /* 0x000fe200078e38ff */
[----:B------:R-:W-:Y:S01]  /*aad0*/  IMAD.WIDE R2, R2, R65, c[0x0][0x170] ;  /* 0x00005c0002027625 */ /* 0x000fe200078e0241 */
[----:B------:R-:W-:Y:S02]  /*aae0*/  ISETP.LT.AND P0, PT, R118, c[0x0][0x178], !P0 ;  /* 0x00005e0076007a0c */ /* 0x000fe40004701270 */
[----:B------:R-:W-:Y:S01]  /*aaf0*/  LEA R16, R58, R117, 0x7 ;  /* 0x000000753a107211 */ /* 0x000fe200078e38ff */
[----:B------:R-:W-:Y:S01]  /*ab00*/  IMAD.WIDE R12, R12, R65, c[0x0][0x170] ;  /* 0x00005c000c0c7625 */ /* 0x000fe200078e0241 */
[----:B------:R-:W-:Y:S01]  /*ab10*/  LEA R18, R60, R117, 0x7 ;  /* 0x000000753c127211 */ /* 0x000fe200078e38ff */
[----:B------:R2:W-:Y:S02]  /*ab20*/  @P1 STG.E.128 [R2.64], R8 ;  /* 0x0000000802001986 */ /* 0x0005e4000c101d0a */
[----:B------:R-:W-:-:S02]  /*ab30*/  IMAD.WIDE R14, R14, R65, c[0x0][0x170] ;  /* 0x00005c000e0e7625 */ /* 0x000fc400078e0241 */
[----:B------:R2:W-:Y:S02]  /*ab40*/  @P2 STG.E.128 [R12.64], R4 ;  /* 0x000000040c002986 */ /* 0x0005e4000c101d0a */
[-C--:B------:R-:W-:Y:S02]  /*ab50*/  IMAD.WIDE R16, R16, R65.reuse, c[0x0][0x170] ;  /* 0x00005c0010107625 */ /* 0x080fe400078e0241 */
[----:B-1----:R2:W-:Y:S02]  /*ab60*/  @P3 STG.E.128 [R14.64], R40 ;  /* 0x000000280e003986 */ /* 0x0025e4000c101d0a */
[----:B------:R-:W-:Y:S02]  /*ab70*/  IMAD.WIDE R18, R18, R65, c[0x0][0x170] ;  /* 0x00005c0012127625 */ /* 0x000fe400078e0241 */
[----:B----4-:R2:W-:Y:S04]  /*ab80*/  @P4 STG.E.128 [R16.64], R28 ;  /* 0x0000001c10004986 */ /* 0x0105e8000c101d0a */
[----:B------:R2:W-:Y:S01]  /*ab90*/  @P5 STG.E.128 [R18.64], R24 ;  /* 0x0000001812005986 */ /* 0x0005e2000c101d0a */
[----:B------:R-:W-:Y:S05]  /*aba0*/  @!P0 EXIT ;  /* 0x000000000000894d */ /* 0x000fea0003800000 */
[----:B--2---:R-:W1:Y:S01]  /*abb0*/  LDS.128 R4, [R0+0x1980] ;  /* 0x0019800000047984 */ /* 0x004e620000000c00 */
[----:B------:R-:W-:-:S05]  /*abc0*/  LEA R2, R118, R117, 0x7 ;  /* 0x0000007576027211 */ /* 0x000fca00078e38ff */
[----:B------:R-:W-:-:S05]  /*abd0*/  IMAD.WIDE R2, R2, R65, c[0x0][0x170] ;  /* 0x00005c0002027625 */ /* 0x000fca00078e0241 */
[----:B-1----:R-:W-:Y:S01]  /*abe0*/  STG.E.128 [R2.64], R4 ;  /* 0x0000000402007986 */ /* 0x002fe2000c101d0a */
[----:B------:R-:W-:Y:S05]  /*abf0*/  EXIT ;  /* 0x000000000000794d */ /* 0x000fea0003800000 */
.L_x_2:
[----:B------:R-:W-:-:S00]  /*ac00*/  BRA `(.L_x_2) ;  /* 0xfffffff000007947 */ /* 0x000fc0000383ffff */
[----:B------:R-:W-:-:S00]  /*ac10*/  NOP ;  /* 0x0000000000007918 */ /* 0x000fc00000000000 */
        /* <DEDUP_REMOVED lines=14> */
.L_x_3:


//--------------------- .nv.shared.triton_mm      --------------------------
	.section	.nv.shared.triton_mm,"aw",@nobits
	.align	16
